	.target	sm_100a

	.elftype	@"ET_EXEC"


//--------------------- .note.nv.tkinfo           --------------------------
	.section	.note.nv.tkinfo,"",@"SHT_NOTE"
	.sectionflags	@"SHF_NOTE_NV_TKINFO"
	.tkinfo
        /*0018*/ 	.word	0x00000002
        /*0030*/ 	.string	""
        /*0030*/ 	.string	"ptxas"
        /*0030*/ 	.string	"Cuda compilation tools, release 13.0, V13.0.88"
        /*0030*/ 	.string	"Build cuda_13.0.r13.0/compiler.36424714_0"
        /*0030*/ 	.string	"-arch sm_100a -m 64 "



//--------------------- .note.nv.cuinfo           --------------------------
	.section	.note.nv.cuinfo,"",@"SHT_NOTE"
	.sectionflags	@"SHF_NOTE_NV_CUINFO"
        /*0018*/ 	.short	0x0002
        /*001a*/ 	.short	0x0064
        /*001c*/ 	.short	0x0082
	.zero		2


//--------------------- .nv.info                  --------------------------
	.section	.nv.info,"",@"SHT_CUDA_INFO"
	.align	4


	//----- nvinfo : EIATTR_REGCOUNT
	.align		4
        /*0000*/ 	.byte	0x04, 0x2f
        /*0002*/ 	.short	(.L_19 - .L_18)
	.align		4
.L_18:
        /*0004*/ 	.word	index@(_ZN7cutlass13device_kernelINS_4gemm6kernel13GemmUniversalIN4cute5tupleIJiiiiEEENS1_10collective13CollectiveMmaINS1_35MainloopSm100TmaUmmaWarpSpecializedILi43ELi2ELi4ENS5_IJNS4_1CILi1EEESB_SB_EEEEENS5_IJNSA_ILi64EEENSA_ILi16EEESE_EEEaNS5_IJSB_llEEEaSH_NS4_8TiledMMAINS4_8MMA_AtomIJNS4_15SM100_MMA_S8_SSIaaiLi64ELi16ELNS4_4UMMA5MajorE1ELSM_1ELNSL_8SaturateE0EEEEEENS4_6LayoutISC_NS5_IJNSA_ILi0EEESR_SR_EEEEENS5_IJNS4_10UnderscoreESU_SU_EEEEENS4_13SM90_TMA_LOADENS4_14ComposedLayoutINS4_7SwizzleILi2ELi4ELi3EEENS4_18smem_ptr_flag_bitsILi8EEENSQ_INS5_IJSE_NSA_ILi8EEEEEENS5_IJSB_SE_EEEEEEEvNS4_8identityESX_NSY_INSZ_ILi0ELi4ELi3EEES12_NSQ_INS5_IJSF_S13_EEENS5_IJSB_SF_EEEEEEEvS18_EENS_8epilogue10collective18CollectiveEpilogueINS1F_23Sm100TmaWarpSpecializedILi2ELi1ELi8ELb1ELb0EEEJSG_NS5_IJNSQ_ISE_SB_EENSQ_ISF_SB_EEEEEfNS5_IJlSB_lEEEfS1N_NS1F_6fusion15FusionCallbacksIS1J_NS1O_17LinearCombinationIfifiLNS_15FloatRoundStyleE2EEESG_S1M_JEEENS4_5SM1004TMEM4LOAD26SM100_TMEM_LOAD_16dp128b4xESX_NSY_IS10_NS11_ILi32EEENSQ_INS5_IJS13_SF_EEENS5_IJSF_SB_EEEEEEENS4_17SM75_U32x4_LDSM_NENS4_14SM90_TMA_STOREES22_NS4_17SM90_U32x4_STSM_NENS4_39AutoVectorizingCopyWithAssumedAlignmentILi128EEEEEEvvEEEEvNT_6ParamsE)
        /*0008*/ 	.word	0x00000048


	//----- nvinfo : EIATTR_FRAME_SIZE
	.align		4
.L_19:
        /*000c*/ 	.byte	0x04, 0x11
        /*000e*/ 	.short	(.L_21 - .L_20)
	.align		4
.L_20:
        /*0010*/ 	.word	index@($__internal_2_$__cuda_sm10x_tcgen05_guardrail_trap_unallocated_columns_being_dealloced)
        /*0014*/ 	.word	0x00000000


	//----- nvinfo : EIATTR_FRAME_SIZE
	.align		4
.L_21:
        /*0018*/ 	.byte	0x04, 0x11
        /*001a*/ 	.short	(.L_23 - .L_22)
	.align		4
.L_22:
        /*001c*/ 	.word	index@($__internal_1_$__cuda_sm10x_tcgen05_guardrail_trap_phase_invalid_during_alloc)
        /*0020*/ 	.word	0x00000000


	//----- nvinfo : EIATTR_FRAME_SIZE
	.align		4
.L_23:
        /*0024*/ 	.byte	0x04, 0x11
        /*0026*/ 	.short	(.L_25 - .L_24)
	.align		4
.L_24:
        /*0028*/ 	.word	index@($__internal_0_$__cuda_sm10x_tcgen05_guardrail_trap_col_being_dealloced_not_returned_by_alloc)
        /*002c*/ 	.word	0x00000000


	//----- nvinfo : EIATTR_FRAME_SIZE
	.align		4
.L_25:
        /*0030*/ 	.byte	0x04, 0x11
        /*0032*/ 	.short	(.L_27 - .L_26)
	.align		4
.L_26:
        /*0034*/ 	.word	index@(_ZN7cutlass13device_kernelINS_4gemm6kernel13GemmUniversalIN4cute5tupleIJiiiiEEENS1_10collective13CollectiveMmaINS1_35MainloopSm100TmaUmmaWarpSpecializedILi43ELi2ELi4ENS5_IJNS4_1CILi1EEESB_SB_EEEEENS5_IJNSA_ILi64EEENSA_ILi16EEESE_EEEaNS5_IJSB_llEEEaSH_NS4_8TiledMMAINS4_8MMA_AtomIJNS4_15SM100_MMA_S8_SSIaaiLi64ELi16ELNS4_4UMMA5MajorE1ELSM_1ELNSL_8SaturateE0EEEEEENS4_6LayoutISC_NS5_IJNSA_ILi0EEESR_SR_EEEEENS5_IJNS4_10UnderscoreESU_SU_EEEEENS4_13SM90_TMA_LOADENS4_14ComposedLayoutINS4_7SwizzleILi2ELi4ELi3EEENS4_18smem_ptr_flag_bitsILi8EEENSQ_INS5_IJSE_NSA_ILi8EEEEEENS5_IJSB_SE_EEEEEEEvNS4_8identityESX_NSY_INSZ_ILi0ELi4ELi3EEES12_NSQ_INS5_IJSF_S13_EEENS5_IJSB_SF_EEEEEEEvS18_EENS_8epilogue10collective18CollectiveEpilogueINS1F_23Sm100TmaWarpSpecializedILi2ELi1ELi8ELb1ELb0EEEJSG_NS5_IJNSQ_ISE_SB_EENSQ_ISF_SB_EEEEEfNS5_IJlSB_lEEEfS1N_NS1F_6fusion15FusionCallbacksIS1J_NS1O_17LinearCombinationIfifiLNS_15FloatRoundStyleE2EEESG_S1M_JEEENS4_5SM1004TMEM4LOAD26SM100_TMEM_LOAD_16dp128b4xESX_NSY_IS10_NS11_ILi32EEENSQ_INS5_IJS13_SF_EEENS5_IJSF_SB_EEEEEEENS4_17SM75_U32x4_LDSM_NENS4_14SM90_TMA_STOREES22_NS4_17SM90_U32x4_STSM_NENS4_39AutoVectorizingCopyWithAssumedAlignmentILi128EEEEEEvvEEEEvNT_6ParamsE)
        /*0038*/ 	.word	0x00000000


	//----- nvinfo : EIATTR_MIN_STACK_SIZE
	.align		4
.L_27:
        /*003c*/ 	.byte	0x04, 0x12
        /*003e*/ 	.short	(.L_29 - .L_28)
	.align		4
.L_28:
        /*0040*/ 	.word	index@(_ZN7cutlass13device_kernelINS_4gemm6kernel13GemmUniversalIN4cute5tupleIJiiiiEEENS1_10collective13CollectiveMmaINS1_35MainloopSm100TmaUmmaWarpSpecializedILi43ELi2ELi4ENS5_IJNS4_1CILi1EEESB_SB_EEEEENS5_IJNSA_ILi64EEENSA_ILi16EEESE_EEEaNS5_IJSB_llEEEaSH_NS4_8TiledMMAINS4_8MMA_AtomIJNS4_15SM100_MMA_S8_SSIaaiLi64ELi16ELNS4_4UMMA5MajorE1ELSM_1ELNSL_8SaturateE0EEEEEENS4_6LayoutISC_NS5_IJNSA_ILi0EEESR_SR_EEEEENS5_IJNS4_10UnderscoreESU_SU_EEEEENS4_13SM90_TMA_LOADENS4_14ComposedLayoutINS4_7SwizzleILi2ELi4ELi3EEENS4_18smem_ptr_flag_bitsILi8EEENSQ_INS5_IJSE_NSA_ILi8EEEEEENS5_IJSB_SE_EEEEEEEvNS4_8identityESX_NSY_INSZ_ILi0ELi4ELi3EEES12_NSQ_INS5_IJSF_S13_EEENS5_IJSB_SF_EEEEEEEvS18_EENS_8epilogue10collective18CollectiveEpilogueINS1F_23Sm100TmaWarpSpecializedILi2ELi1ELi8ELb1ELb0EEEJSG_NS5_IJNSQ_ISE_SB_EENSQ_ISF_SB_EEEEEfNS5_IJlSB_lEEEfS1N_NS1F_6fusion15FusionCallbacksIS1J_NS1O_17LinearCombinationIfifiLNS_15FloatRoundStyleE2EEESG_S1M_JEEENS4_5SM1004TMEM4LOAD26SM100_TMEM_LOAD_16dp128b4xESX_NSY_IS10_NS11_ILi32EEENSQ_INS5_IJS13_SF_EEENS5_IJSF_SB_EEEEEEENS4_17SM75_U32x4_LDSM_NENS4_14SM90_TMA_STOREES22_NS4_17SM90_U32x4_STSM_NENS4_39AutoVectorizingCopyWithAssumedAlignmentILi128EEEEEEvvEEEEvNT_6ParamsE)
        /*0044*/ 	.word	0x00000000
.L_29:


//--------------------- .nv.compat                --------------------------
	.section	.nv.compat,"",@"SHT_CUDA_COMPAT_INFO"
	.align	4
        /*0000*/ 	.byte	0x02, 0x09, 0x01, 0x00, 0x02, 0x02, 0x03, 0x00, 0x02, 0x05, 0x06, 0x00, 0x03, 0x07, 0x01, 0x01
        /*0010*/ 	.byte	0x02, 0x03, 0x01, 0x00, 0x02, 0x06, 0x01, 0x00, 0x04, 0x0b, 0x08, 0x00, 0x01, 0x00, 0x00, 0x00
        /*0020*/ 	.byte	0x00, 0x00, 0x00, 0x00


//--------------------- .nv.info._ZN7cutlass13device_kernelINS_4gemm6kernel13GemmUniversalIN4cute5tupleIJiiiiEEENS1_10collective13CollectiveMmaINS1_35MainloopSm100TmaUmmaWarpSpecializedILi43ELi2ELi4ENS5_IJNS4_1CILi1EEESB_SB_EEEEENS5_IJNSA_ILi64EEENSA_ILi16EEESE_EEEaNS5_IJSB_llEEEaSH_NS4_8TiledMMAINS4_8MMA_AtomIJNS4_15SM100_MMA_S8_SSIaaiLi64ELi16ELNS4_4UMMA5MajorE1ELSM_1ELNSL_8SaturateE0EEEEEENS4_6LayoutISC_NS5_IJNSA_ILi0EEESR_SR_EEEEENS5_IJNS4_10UnderscoreESU_SU_EEEEENS4_13SM90_TMA_LOADENS4_14ComposedLayoutINS4_7SwizzleILi2ELi4ELi3EEENS4_18smem_ptr_flag_bitsILi8EEENSQ_INS5_IJSE_NSA_ILi8EEEEEENS5_IJSB_SE_EEEEEEEvNS4_8identityESX_NSY_INSZ_ILi0ELi4ELi3EEES12_NSQ_INS5_IJSF_S13_EEENS5_IJSB_SF_EEEEEEEvS18_EENS_8epilogue10collective18CollectiveEpilogueINS1F_23Sm100TmaWarpSpecializedILi2ELi1ELi8ELb1ELb0EEEJSG_NS5_IJNSQ_ISE_SB_EENSQ_ISF_SB_EEEEEfNS5_IJlSB_lEEEfS1N_NS1F_6fusion15FusionCallbacksIS1J_NS1O_17LinearCombinationIfifiLNS_15FloatRoundStyleE2EEESG_S1M_JEEENS4_5SM1004TMEM4LOAD26SM100_TMEM_LOAD_16dp128b4xESX_NSY_IS10_NS11_ILi32EEENSQ_INS5_IJS13_SF_EEENS5_IJSF_SB_EEEEEEENS4_17SM75_U32x4_LDSM_NENS4_14SM90_TMA_STOREES22_NS4_17SM90_U32x4_STSM_NENS4_39AutoVectorizingCopyWithAssumedAlignmentILi128EEEEEEvvEEEEvNT_6ParamsE --------------------------
	.section	.nv.info._ZN7cutlass13device_kernelINS_4gemm6kernel13GemmUniversalIN4cute5tupleIJiiiiEEENS1_10collective13CollectiveMmaINS1_35MainloopSm100TmaUmmaWarpSpecializedILi43ELi2ELi4ENS5_IJNS4_1CILi1EEESB_SB_EEEEENS5_IJNSA_ILi64EEENSA_ILi16EEESE_EEEaNS5_IJSB_llEEEaSH_NS4_8TiledMMAINS4_8MMA_AtomIJNS4_15SM100_MMA_S8_SSIaaiLi64ELi16ELNS4_4UMMA5MajorE1ELSM_1ELNSL_8SaturateE0EEEEEENS4_6LayoutISC_NS5_IJNSA_ILi0EEESR_SR_EEEEENS5_IJNS4_10UnderscoreESU_SU_EEEEENS4_13SM90_TMA_LOADENS4_14ComposedLayoutINS4_7SwizzleILi2ELi4ELi3EEENS4_18smem_ptr_flag_bitsILi8EEENSQ_INS5_IJSE_NSA_ILi8EEEEEENS5_IJSB_SE_EEEEEEEvNS4_8identityESX_NSY_INSZ_ILi0ELi4ELi3EEES12_NSQ_INS5_IJSF_S13_EEENS5_IJSB_SF_EEEEEEEvS18_EENS_8epilogue10collective18CollectiveEpilogueINS1F_23Sm100TmaWarpSpecializedILi2ELi1ELi8ELb1ELb0EEEJSG_NS5_IJNSQ_ISE_SB_EENSQ_ISF_SB_EEEEEfNS5_IJlSB_lEEEfS1N_NS1F_6fusion15FusionCallbacksIS1J_NS1O_17LinearCombinationIfifiLNS_15FloatRoundStyleE2EEESG_S1M_JEEENS4_5SM1004TMEM4LOAD26SM100_TMEM_LOAD_16dp128b4xESX_NSY_IS10_NS11_ILi32EEENSQ_INS5_IJS13_SF_EEENS5_IJSF_SB_EEEEEEENS4_17SM75_U32x4_LDSM_NENS4_14SM90_TMA_STOREES22_NS4_17SM90_U32x4_STSM_NENS4_39AutoVectorizingCopyWithAssumedAlignmentILi128EEEEEEvvEEEEvNT_6ParamsE,"",@"SHT_CUDA_INFO"
	.sectionflags	@""
	.align	4


	//----- nvinfo : EIATTR_CUDA_API_VERSION
	.align		4
        /*0000*/ 	.byte	0x04, 0x37
        /*0002*/ 	.short	(.L_31 - .L_30)
.L_30:
        /*0004*/ 	.word	0x00000082


	//----- nvinfo : EIATTR_KPARAM_INFO
	.align		4
.L_31:
        /*0008*/ 	.byte	0x04, 0x17
        /*000a*/ 	.short	(.L_33 - .L_32)
.L_32:
        /*000c*/ 	.word	0x00000000
        /*0010*/ 	.short	0x0000
        /*0012*/ 	.short	0x0000
        /*0014*/ 	.byte	0x00, 0xf0, 0x01, 0x20


	//----- nvinfo : EIATTR_AT_ENTRY_FRAGMENTS
	.align		4
.L_33:
        /*0018*/ 	.byte	0x04, 0x4f
        /*001a*/ 	.short	(.L_35 - .L_34)


	//   ....[0]....
.L_34:
        /*001c*/ 	.word	0x00000006


	//----- nvinfo : EIATTR_RESERVED_SMEM_USED
	.align		4
.L_35:
        /*0020*/ 	.byte	0x01, 0x41
	.zero		2


	//----- nvinfo : EIATTR_SPARSE_MMA_MASK
	.align		4
        /*0024*/ 	.byte	0x03, 0x50
        /*0026*/ 	.short	0x0000


	//----- nvinfo : EIATTR_TCGEN05_1CTA_USED
	.align		4
        /*0028*/ 	.byte	0x01, 0x51
	.zero		2


	//----- nvinfo : EIATTR_MAXREG_COUNT
	.align		4
        /*002c*/ 	.byte	0x03, 0x1b
        /*002e*/ 	.short	0x00ff


	//----- nvinfo : EIATTR_NUM_BARRIERS
	.align		4
        /*0030*/ 	.byte	0x02, 0x4c
        /*0032*/ 	.byte	0x07
	.zero		1


	//----- nvinfo : EIATTR_EXTERNS
	.align		4
        /*0034*/ 	.byte	0x04, 0x0f
        /*0036*/ 	.short	(.L_37 - .L_36)


	//   ....[0]....
	.align		4
.L_36:
        /*0038*/ 	.word	index@(__assertfail)


	//----- nvinfo : EIATTR_MERCURY_ISA_VERSION
	.align		4
.L_37:
        /*003c*/ 	.byte	0x03, 0x5f
        /*003e*/ 	.short	0x0101


	//----- nvinfo : EIATTR_INT_WARP_WIDE_INSTR_OFFSETS
	.align		4
        /*0040*/ 	.byte	0x04, 0x31
        /*0042*/ 	.short	(.L_39 - .L_38)


	//   ....[0]....
.L_38:
        /*0044*/ 	.word	0x000022b0


	//   ....[1]....
        /*0048*/ 	.word	0x00005250


	//   ....[2]....
        /*004c*/ 	.word	0x00005280


	//   ....[3]....
        /*0050*/ 	.word	0x000052d0


	//   ....[4]....
        /*0054*/ 	.word	0x00005cb0


	//   ....[5]....
        /*0058*/ 	.word	0x00005df0


	//----- nvinfo : EIATTR_COOP_GROUP_MASK_REGIDS
	.align		4
.L_39:
        /*005c*/ 	.byte	0x04, 0x29
        /*005e*/ 	.short	(.L_41 - .L_40)


	//   ....[0]....
.L_40:
        /*0060*/ 	.word	0xffffffff


	//   ....[1]....
        /*0064*/ 	.word	0xffffffff


	//   ....[2]....
        /*0068*/ 	.word	0xffffffff


	//   ....[3]....
        /*006c*/ 	.word	0xffffffff


	//   ....[4]....
        /*0070*/ 	.word	0xffffffff


	//   ....[5]....
        /*0074*/ 	.word	0xffffffff


	//   ....[6]....
        /*0078*/ 	.word	0xffffffff


	//   ....[7]....
        /*007c*/ 	.word	0xffffffff


	//   ....[8]....
        /*0080*/ 	.word	0xffffffff


	//   ....[9]....
        /*0084*/ 	.word	0xffffffff


	//   ....[10]....
        /*0088*/ 	.word	0xffffffff


	//   ....[11]....
        /*008c*/ 	.word	0xffffffff


	//   ....[12]....
        /*0090*/ 	.word	0xffffffff


	//----- nvinfo : EIATTR_COOP_GROUP_INSTR_OFFSETS
	.align		4
.L_41:
        /*0094*/ 	.byte	0x04, 0x28
        /*0096*/ 	.short	(.L_43 - .L_42)


	//   ....[0]....
.L_42:
        /*0098*/ 	.word	0x00000090


	//   ....[1]....
        /*009c*/ 	.word	0x000004d0


	//   ....[2]....
        /*00a0*/ 	.word	0x00000b50


	//   ....[3]....
        /*00a4*/ 	.word	0x00000cb0


	//   ....[4]....
        /*00a8*/ 	.word	0x00000db0


	//   ....[5]....
        /*00ac*/ 	.word	0x00000f20


	//   ....[6]....
        /*00b0*/ 	.word	0x000010c0


	//   ....[7]....
        /*00b4*/ 	.word	0x00002190


	//   ....[8]....
        /*00b8*/ 	.word	0x00004560


	//   ....[9]....
        /*00bc*/ 	.word	0x00004770


	//   ....[10]....
        /*00c0*/ 	.word	0x000047a0


	//   ....[11]....
        /*00c4*/ 	.word	0x00005140


	//   ....[12]....
        /*00c8*/ 	.word	0x00005370


	//----- nvinfo : EIATTR_VRC_CTA_INIT_COUNT
	.align		4
.L_43:
        /*00cc*/ 	.byte	0x02, 0x4a
        /*00ce*/ 	.byte	0x80
	.zero		1


	//----- nvinfo : EIATTR_SYSCALL_OFFSETS
	.align		4
        /*00d0*/ 	.byte	0x04, 0x46
        /*00d2*/ 	.short	(.L_45 - .L_44)


	//   ....[0]....
.L_44:
        /*00d4*/ 	.word	0x000068f0


	//   ....[1]....
        /*00d8*/ 	.word	0x000069e0


	//   ....[2]....
        /*00dc*/ 	.word	0x00007110


	//----- nvinfo : EIATTR_MBARRIER_INSTR_OFFSETS
	.align		4
.L_45:
        /*00e0*/ 	.byte	0x04, 0x39
        /*00e2*/ 	.short	(.L_47 - .L_46)


	//   ....[0]....
.L_46:
        /*00e4*/ 	.word	0x000005d0
        /*00e8*/ 	.word	0x000000ff
        /*00ec*/ 	.word	0x00000000
        /*00f0*/ 	.short	0x0100
        /*00f2*/ 	.byte	0x05
	.zero		1


	//   ....[1]....
        /*00f4*/ 	.word	0x000005e0
        /*00f8*/ 	.word	0x000000ff
        /*00fc*/ 	.word	0x00000158
        /*0100*/ 	.short	0x0100
        /*0102*/ 	.byte	0x05
	.zero		1


	//   ....[2]....
        /*0104*/ 	.word	0x000005f0
        /*0108*/ 	.word	0x000000ff
        /*010c*/ 	.word	0x00000008
        /*0110*/ 	.short	0x0100
        /*0112*/ 	.byte	0x05
	.zero		1


	//   ....[3]....
        /*0114*/ 	.word	0x00000600
        /*0118*/ 	.word	0x000000ff
        /*011c*/ 	.word	0x00000160
        /*0120*/ 	.short	0x0100
        /*0122*/ 	.byte	0x05
	.zero		1


	//   ....[4]....
        /*0124*/ 	.word	0x00000610
        /*0128*/ 	.word	0x000000ff
        /*012c*/ 	.word	0x00000010
        /*0130*/ 	.short	0x0100
        /*0132*/ 	.byte	0x05
	.zero		1


	//   ....[5]....
        /*0134*/ 	.word	0x00000620
        /*0138*/ 	.word	0x000000ff
        /*013c*/ 	.word	0x00000168
        /*0140*/ 	.short	0x0100
        /*0142*/ 	.byte	0x05
	.zero		1


	//   ....[6]....
        /*0144*/ 	.word	0x00000630
        /*0148*/ 	.word	0x000000ff
        /*014c*/ 	.word	0x00000018
        /*0150*/ 	.short	0x0100
        /*0152*/ 	.byte	0x05
	.zero		1


	//   ....[7]....
        /*0154*/ 	.word	0x00000640
        /*0158*/ 	.word	0x000000ff
        /*015c*/ 	.word	0x00000170
        /*0160*/ 	.short	0x0100
        /*0162*/ 	.byte	0x05
	.zero		1


	//   ....[8]....
        /*0164*/ 	.word	0x00000650
        /*0168*/ 	.word	0x000000ff
        /*016c*/ 	.word	0x00000020
        /*0170*/ 	.short	0x0100
        /*0172*/ 	.byte	0x05
	.zero		1


	//   ....[9]....
        /*0174*/ 	.word	0x00000660
        /*0178*/ 	.word	0x000000ff
        /*017c*/ 	.word	0x00000178
        /*0180*/ 	.short	0x0100
        /*0182*/ 	.byte	0x05
	.zero		1


	//   ....[10]....
        /*0184*/ 	.word	0x00000670
        /*0188*/ 	.word	0x000000ff
        /*018c*/ 	.word	0x00000028
        /*0190*/ 	.short	0x0100
        /*0192*/ 	.byte	0x05
	.zero		1


	//   ....[11]....
        /*0194*/ 	.word	0x00000680
        /*0198*/ 	.word	0x000000ff
        /*019c*/ 	.word	0x00000180
        /*01a0*/ 	.short	0x0100
        /*01a2*/ 	.byte	0x05
	.zero		1


	//   ....[12]....
        /*01a4*/ 	.word	0x00000690
        /*01a8*/ 	.word	0x000000ff
        /*01ac*/ 	.word	0x00000030
        /*01b0*/ 	.short	0x0100
        /*01b2*/ 	.byte	0x05
	.zero		1


	//   ....[13]....
        /*01b4*/ 	.word	0x000006a0
        /*01b8*/ 	.word	0x000000ff
        /*01bc*/ 	.word	0x00000188
        /*01c0*/ 	.short	0x0100
        /*01c2*/ 	.byte	0x05
	.zero		1


	//   ....[14]....
        /*01c4*/ 	.word	0x000006b0
        /*01c8*/ 	.word	0x000000ff
        /*01cc*/ 	.word	0x00000038
        /*01d0*/ 	.short	0x0100
        /*01d2*/ 	.byte	0x05
	.zero		1


	//   ....[15]....
        /*01d4*/ 	.word	0x000006c0
        /*01d8*/ 	.word	0x000000ff
        /*01dc*/ 	.word	0x00000190
        /*01e0*/ 	.short	0x0100
        /*01e2*/ 	.byte	0x05
	.zero		1


	//   ....[16]....
        /*01e4*/ 	.word	0x000006d0
        /*01e8*/ 	.word	0x000000ff
        /*01ec*/ 	.word	0x00000040
        /*01f0*/ 	.short	0x0100
        /*01f2*/ 	.byte	0x05
	.zero		1


	//   ....[17]....
        /*01f4*/ 	.word	0x000006e0
        /*01f8*/ 	.word	0x000000ff
        /*01fc*/ 	.word	0x00000198
        /*0200*/ 	.short	0x0100
        /*0202*/ 	.byte	0x05
	.zero		1


	//   ....[18]....
        /*0204*/ 	.word	0x000006f0
        /*0208*/ 	.word	0x000000ff
        /*020c*/ 	.word	0x00000048
        /*0210*/ 	.short	0x0100
        /*0212*/ 	.byte	0x05
	.zero		1


	//   ....[19]....
        /*0214*/ 	.word	0x00000700
        /*0218*/ 	.word	0x000000ff
        /*021c*/ 	.word	0x000001a0
        /*0220*/ 	.short	0x0100
        /*0222*/ 	.byte	0x05
	.zero		1


	//   ....[20]....
        /*0224*/ 	.word	0x00000710
        /*0228*/ 	.word	0x000000ff
        /*022c*/ 	.word	0x00000050
        /*0230*/ 	.short	0x0100
        /*0232*/ 	.byte	0x05
	.zero		1


	//   ....[21]....
        /*0234*/ 	.word	0x00000720
        /*0238*/ 	.word	0x000000ff
        /*023c*/ 	.word	0x000001a8
        /*0240*/ 	.short	0x0100
        /*0242*/ 	.byte	0x05
	.zero		1


	//   ....[22]....
        /*0244*/ 	.word	0x00000730
        /*0248*/ 	.word	0x000000ff
        /*024c*/ 	.word	0x00000058
        /*0250*/ 	.short	0x0100
        /*0252*/ 	.byte	0x05
	.zero		1


	//   ....[23]....
        /*0254*/ 	.word	0x00000740
        /*0258*/ 	.word	0x000000ff
        /*025c*/ 	.word	0x000001b0
        /*0260*/ 	.short	0x0100
        /*0262*/ 	.byte	0x05
	.zero		1


	//   ....[24]....
        /*0264*/ 	.word	0x00000750
        /*0268*/ 	.word	0x000000ff
        /*026c*/ 	.word	0x00000060
        /*0270*/ 	.short	0x0100
        /*0272*/ 	.byte	0x05
	.zero		1


	//   ....[25]....
        /*0274*/ 	.word	0x00000760
        /*0278*/ 	.word	0x000000ff
        /*027c*/ 	.word	0x000001b8
        /*0280*/ 	.short	0x0100
        /*0282*/ 	.byte	0x05
	.zero		1


	//   ....[26]....
        /*0284*/ 	.word	0x00000770
        /*0288*/ 	.word	0x000000ff
        /*028c*/ 	.word	0x00000068
        /*0290*/ 	.short	0x0100
        /*0292*/ 	.byte	0x05
	.zero		1


	//   ....[27]....
        /*0294*/ 	.word	0x00000780
        /*0298*/ 	.word	0x000000ff
        /*029c*/ 	.word	0x000001c0
        /*02a0*/ 	.short	0x0100
        /*02a2*/ 	.byte	0x05
	.zero		1


	//   ....[28]....
        /*02a4*/ 	.word	0x00000790
        /*02a8*/ 	.word	0x000000ff
        /*02ac*/ 	.word	0x00000070
        /*02b0*/ 	.short	0x0100
        /*02b2*/ 	.byte	0x05
	.zero		1


	//   ....[29]....
        /*02b4*/ 	.word	0x000007a0
        /*02b8*/ 	.word	0x000000ff
        /*02bc*/ 	.word	0x000001c8
        /*02c0*/ 	.short	0x0100
        /*02c2*/ 	.byte	0x05
	.zero		1


	//   ....[30]....
        /*02c4*/ 	.word	0x000007b0
        /*02c8*/ 	.word	0x000000ff
        /*02cc*/ 	.word	0x00000078
        /*02d0*/ 	.short	0x0100
        /*02d2*/ 	.byte	0x05
	.zero		1


	//   ....[31]....
        /*02d4*/ 	.word	0x000007c0
        /*02d8*/ 	.word	0x000000ff
        /*02dc*/ 	.word	0x000001d0
        /*02e0*/ 	.short	0x0100
        /*02e2*/ 	.byte	0x05
	.zero		1


	//   ....[32]....
        /*02e4*/ 	.word	0x000007d0
        /*02e8*/ 	.word	0x000000ff
        /*02ec*/ 	.word	0x00000080
        /*02f0*/ 	.short	0x0100
        /*02f2*/ 	.byte	0x05
	.zero		1


	//   ....[33]....
        /*02f4*/ 	.word	0x000007e0
        /*02f8*/ 	.word	0x000000ff
        /*02fc*/ 	.word	0x000001d8
        /*0300*/ 	.short	0x0100
        /*0302*/ 	.byte	0x05
	.zero		1


	//   ....[34]....
        /*0304*/ 	.word	0x000007f0
        /*0308*/ 	.word	0x000000ff
        /*030c*/ 	.word	0x00000088
        /*0310*/ 	.short	0x0100
        /*0312*/ 	.byte	0x05
	.zero		1


	//   ....[35]....
        /*0314*/ 	.word	0x00000800
        /*0318*/ 	.word	0x000000ff
        /*031c*/ 	.word	0x000001e0
        /*0320*/ 	.short	0x0100
        /*0322*/ 	.byte	0x05
	.zero		1


	//   ....[36]....
        /*0324*/ 	.word	0x00000810
        /*0328*/ 	.word	0x000000ff
        /*032c*/ 	.word	0x00000090
        /*0330*/ 	.short	0x0100
        /*0332*/ 	.byte	0x05
	.zero		1


	//   ....[37]....
        /*0334*/ 	.word	0x00000820
        /*0338*/ 	.word	0x000000ff
        /*033c*/ 	.word	0x000001e8
        /*0340*/ 	.short	0x0100
        /*0342*/ 	.byte	0x05
	.zero		1


	//   ....[38]....
        /*0344*/ 	.word	0x00000830
        /*0348*/ 	.word	0x000000ff
        /*034c*/ 	.word	0x00000098
        /*0350*/ 	.short	0x0100
        /*0352*/ 	.byte	0x05
	.zero		1


	//   ....[39]....
        /*0354*/ 	.word	0x00000840
        /*0358*/ 	.word	0x000000ff
        /*035c*/ 	.word	0x000001f0
        /*0360*/ 	.short	0x0100
        /*0362*/ 	.byte	0x05
	.zero		1


	//   ....[40]....
        /*0364*/ 	.word	0x00000850
        /*0368*/ 	.word	0x000000ff
        /*036c*/ 	.word	0x000000a0
        /*0370*/ 	.short	0x0100
        /*0372*/ 	.byte	0x05
	.zero		1


	//   ....[41]....
        /*0374*/ 	.word	0x00000860
        /*0378*/ 	.word	0x000000ff
        /*037c*/ 	.word	0x000001f8
        /*0380*/ 	.short	0x0100
        /*0382*/ 	.byte	0x05
	.zero		1


	//   ....[42]....
        /*0384*/ 	.word	0x00000870
        /*0388*/ 	.word	0x000000ff
        /*038c*/ 	.word	0x000000a8
        /*0390*/ 	.short	0x0100
        /*0392*/ 	.byte	0x05
	.zero		1


	//   ....[43]....
        /*0394*/ 	.word	0x00000880
        /*0398*/ 	.word	0x000000ff
        /*039c*/ 	.word	0x00000200
        /*03a0*/ 	.short	0x0100
        /*03a2*/ 	.byte	0x05
	.zero		1


	//   ....[44]....
        /*03a4*/ 	.word	0x00000890
        /*03a8*/ 	.word	0x000000ff
        /*03ac*/ 	.word	0x000000b0
        /*03b0*/ 	.short	0x0100
        /*03b2*/ 	.byte	0x05
	.zero		1


	//   ....[45]....
        /*03b4*/ 	.word	0x000008a0
        /*03b8*/ 	.word	0x000000ff
        /*03bc*/ 	.word	0x00000208
        /*03c0*/ 	.short	0x0100
        /*03c2*/ 	.byte	0x05
	.zero		1


	//   ....[46]....
        /*03c4*/ 	.word	0x000008b0
        /*03c8*/ 	.word	0x000000ff
        /*03cc*/ 	.word	0x000000b8
        /*03d0*/ 	.short	0x0100
        /*03d2*/ 	.byte	0x05
	.zero		1


	//   ....[47]....
        /*03d4*/ 	.word	0x000008c0
        /*03d8*/ 	.word	0x000000ff
        /*03dc*/ 	.word	0x00000210
        /*03e0*/ 	.short	0x0100
        /*03e2*/ 	.byte	0x05
	.zero		1


	//   ....[48]....
        /*03e4*/ 	.word	0x000008d0
        /*03e8*/ 	.word	0x000000ff
        /*03ec*/ 	.word	0x000000c0
        /*03f0*/ 	.short	0x0100
        /*03f2*/ 	.byte	0x05
	.zero		1


	//   ....[49]....
        /*03f4*/ 	.word	0x000008e0
        /*03f8*/ 	.word	0x000000ff
        /*03fc*/ 	.word	0x00000218
        /*0400*/ 	.short	0x0100
        /*0402*/ 	.byte	0x05
	.zero		1


	//   ....[50]....
        /*0404*/ 	.word	0x000008f0
        /*0408*/ 	.word	0x000000ff
        /*040c*/ 	.word	0x000000c8
        /*0410*/ 	.short	0x0100
        /*0412*/ 	.byte	0x05
	.zero		1


	//   ....[51]....
        /*0414*/ 	.word	0x00000900
        /*0418*/ 	.word	0x000000ff
        /*041c*/ 	.word	0x00000220
        /*0420*/ 	.short	0x0100
        /*0422*/ 	.byte	0x05
	.zero		1


	//   ....[52]....
        /*0424*/ 	.word	0x00000910
        /*0428*/ 	.word	0x000000ff
        /*042c*/ 	.word	0x000000d0
        /*0430*/ 	.short	0x0100
        /*0432*/ 	.byte	0x05
	.zero		1


	//   ....[53]....
        /*0434*/ 	.word	0x00000920
        /*0438*/ 	.word	0x000000ff
        /*043c*/ 	.word	0x00000228
        /*0440*/ 	.short	0x0100
        /*0442*/ 	.byte	0x05
	.zero		1


	//   ....[54]....
        /*0444*/ 	.word	0x00000930
        /*0448*/ 	.word	0x000000ff
        /*044c*/ 	.word	0x000000d8
        /*0450*/ 	.short	0x0100
        /*0452*/ 	.byte	0x05
	.zero		1


	//   ....[55]....
        /*0454*/ 	.word	0x00000940
        /*0458*/ 	.word	0x000000ff
        /*045c*/ 	.word	0x00000230
        /*0460*/ 	.short	0x0100
        /*0462*/ 	.byte	0x05
	.zero		1


	//   ....[56]....
        /*0464*/ 	.word	0x00000950
        /*0468*/ 	.word	0x000000ff
        /*046c*/ 	.word	0x000000e0
        /*0470*/ 	.short	0x0100
        /*0472*/ 	.byte	0x05
	.zero		1


	//   ....[57]....
        /*0474*/ 	.word	0x00000960
        /*0478*/ 	.word	0x000000ff
        /*047c*/ 	.word	0x00000238
        /*0480*/ 	.short	0x0100
        /*0482*/ 	.byte	0x05
	.zero		1


	//   ....[58]....
        /*0484*/ 	.word	0x00000970
        /*0488*/ 	.word	0x000000ff
        /*048c*/ 	.word	0x000000e8
        /*0490*/ 	.short	0x0100
        /*0492*/ 	.byte	0x05
	.zero		1


	//   ....[59]....
        /*0494*/ 	.word	0x00000980
        /*0498*/ 	.word	0x000000ff
        /*049c*/ 	.word	0x00000240
        /*04a0*/ 	.short	0x0100
        /*04a2*/ 	.byte	0x05
	.zero		1


	//   ....[60]....
        /*04a4*/ 	.word	0x00000990
        /*04a8*/ 	.word	0x000000ff
        /*04ac*/ 	.word	0x000000f0
        /*04b0*/ 	.short	0x0100
        /*04b2*/ 	.byte	0x05
	.zero		1


	//   ....[61]....
        /*04b4*/ 	.word	0x000009a0
        /*04b8*/ 	.word	0x000000ff
        /*04bc*/ 	.word	0x00000248
        /*04c0*/ 	.short	0x0100
        /*04c2*/ 	.byte	0x05
	.zero		1


	//   ....[62]....
        /*04c4*/ 	.word	0x000009b0
        /*04c8*/ 	.word	0x000000ff
        /*04cc*/ 	.word	0x000000f8
        /*04d0*/ 	.short	0x0100
        /*04d2*/ 	.byte	0x05
	.zero		1


	//   ....[63]....
        /*04d4*/ 	.word	0x000009c0
        /*04d8*/ 	.word	0x000000ff
        /*04dc*/ 	.word	0x00000250
        /*04e0*/ 	.short	0x0100
        /*04e2*/ 	.byte	0x05
	.zero		1


	//   ....[64]....
        /*04e4*/ 	.word	0x000009d0
        /*04e8*/ 	.word	0x000000ff
        /*04ec*/ 	.word	0x00000100
        /*04f0*/ 	.short	0x0100
        /*04f2*/ 	.byte	0x05
	.zero		1


	//   ....[65]....
        /*04f4*/ 	.word	0x000009e0
        /*04f8*/ 	.word	0x000000ff
        /*04fc*/ 	.word	0x00000258
        /*0500*/ 	.short	0x0100
        /*0502*/ 	.byte	0x05
	.zero		1


	//   ....[66]....
        /*0504*/ 	.word	0x000009f0
        /*0508*/ 	.word	0x000000ff
        /*050c*/ 	.word	0x00000108
        /*0510*/ 	.short	0x0100
        /*0512*/ 	.byte	0x05
	.zero		1


	//   ....[67]....
        /*0514*/ 	.word	0x00000a00
        /*0518*/ 	.word	0x000000ff
        /*051c*/ 	.word	0x00000260
        /*0520*/ 	.short	0x0100
        /*0522*/ 	.byte	0x05
	.zero		1


	//   ....[68]....
        /*0524*/ 	.word	0x00000a10
        /*0528*/ 	.word	0x000000ff
        /*052c*/ 	.word	0x00000110
        /*0530*/ 	.short	0x0100
        /*0532*/ 	.byte	0x05
	.zero		1


	//   ....[69]....
        /*0534*/ 	.word	0x00000a20
        /*0538*/ 	.word	0x000000ff
        /*053c*/ 	.word	0x00000268
        /*0540*/ 	.short	0x0100
        /*0542*/ 	.byte	0x05
	.zero		1


	//   ....[70]....
        /*0544*/ 	.word	0x00000a30
        /*0548*/ 	.word	0x000000ff
        /*054c*/ 	.word	0x00000118
        /*0550*/ 	.short	0x0100
        /*0552*/ 	.byte	0x05
	.zero		1


	//   ....[71]....
        /*0554*/ 	.word	0x00000a40
        /*0558*/ 	.word	0x000000ff
        /*055c*/ 	.word	0x00000270
        /*0560*/ 	.short	0x0100
        /*0562*/ 	.byte	0x05
	.zero		1


	//   ....[72]....
        /*0564*/ 	.word	0x00000a50
        /*0568*/ 	.word	0x000000ff
        /*056c*/ 	.word	0x00000120
        /*0570*/ 	.short	0x0100
        /*0572*/ 	.byte	0x05
	.zero		1


	//   ....[73]....
        /*0574*/ 	.word	0x00000a60
        /*0578*/ 	.word	0x000000ff
        /*057c*/ 	.word	0x00000278
        /*0580*/ 	.short	0x0100
        /*0582*/ 	.byte	0x05
	.zero		1


	//   ....[74]....
        /*0584*/ 	.word	0x00000a70
        /*0588*/ 	.word	0x000000ff
        /*058c*/ 	.word	0x00000128
        /*0590*/ 	.short	0x0100
        /*0592*/ 	.byte	0x05
	.zero		1


	//   ....[75]....
        /*0594*/ 	.word	0x00000a80
        /*0598*/ 	.word	0x000000ff
        /*059c*/ 	.word	0x00000280
        /*05a0*/ 	.short	0x0100
        /*05a2*/ 	.byte	0x05
	.zero		1


	//   ....[76]....
        /*05a4*/ 	.word	0x00000a90
        /*05a8*/ 	.word	0x000000ff
        /*05ac*/ 	.word	0x00000130
        /*05b0*/ 	.short	0x0100
        /*05b2*/ 	.byte	0x05
	.zero		1


	//   ....[77]....
        /*05b4*/ 	.word	0x00000aa0
        /*05b8*/ 	.word	0x000000ff
        /*05bc*/ 	.word	0x00000288
        /*05c0*/ 	.short	0x0100
        /*05c2*/ 	.byte	0x05
	.zero		1


	//   ....[78]....
        /*05c4*/ 	.word	0x00000ab0
        /*05c8*/ 	.word	0x000000ff
        /*05cc*/ 	.word	0x00000138
        /*05d0*/ 	.short	0x0100
        /*05d2*/ 	.byte	0x05
	.zero		1


	//   ....[79]....
        /*05d4*/ 	.word	0x00000ac0
        /*05d8*/ 	.word	0x000000ff
        /*05dc*/ 	.word	0x00000290
        /*05e0*/ 	.short	0x0100
        /*05e2*/ 	.byte	0x05
	.zero		1


	//   ....[80]....
        /*05e4*/ 	.word	0x00000ad0
        /*05e8*/ 	.word	0x000000ff
        /*05ec*/ 	.word	0x00000140
        /*05f0*/ 	.short	0x0100
        /*05f2*/ 	.byte	0x05
	.zero		1


	//   ....[81]....
        /*05f4*/ 	.word	0x00000ae0
        /*05f8*/ 	.word	0x000000ff
        /*05fc*/ 	.word	0x00000298
        /*0600*/ 	.short	0x0100
        /*0602*/ 	.byte	0x05
	.zero		1


	//   ....[82]....
        /*0604*/ 	.word	0x00000af0
        /*0608*/ 	.word	0x000000ff
        /*060c*/ 	.word	0x00000148
        /*0610*/ 	.short	0x0100
        /*0612*/ 	.byte	0x05
	.zero		1


	//   ....[83]....
        /*0614*/ 	.word	0x00000b00
        /*0618*/ 	.word	0x000000ff
        /*061c*/ 	.word	0x000002a0
        /*0620*/ 	.short	0x0100
        /*0622*/ 	.byte	0x05
	.zero		1


	//   ....[84]....
        /*0624*/ 	.word	0x00000b10
        /*0628*/ 	.word	0x000000ff
        /*062c*/ 	.word	0x00000150
        /*0630*/ 	.short	0x0100
        /*0632*/ 	.byte	0x05
	.zero		1


	//   ....[85]....
        /*0634*/ 	.word	0x00000b20
        /*0638*/ 	.word	0x000000ff
        /*063c*/ 	.word	0x000002a8
        /*0640*/ 	.short	0x0100
        /*0642*/ 	.byte	0x05
	.zero		1


	//   ....[86]....
        /*0644*/ 	.word	0x00000c60
        /*0648*/ 	.word	0x000000ff
        /*064c*/ 	.word	0x000002b0
        /*0650*/ 	.short	0x0100
        /*0652*/ 	.byte	0x07
	.zero		1


	//   ....[87]....
        /*0654*/ 	.word	0x00000c70
        /*0658*/ 	.word	0x000000ff
        /*065c*/ 	.word	0x000002c0
        /*0660*/ 	.short	0x0100
        /*0662*/ 	.byte	0x07
	.zero		1


	//   ....[88]....
        /*0664*/ 	.word	0x00000c80
        /*0668*/ 	.word	0x000000ff
        /*066c*/ 	.word	0x000002b8
        /*0670*/ 	.short	0x0100
        /*0672*/ 	.byte	0x07
	.zero		1


	//   ....[89]....
        /*0674*/ 	.word	0x00000c90
        /*0678*/ 	.word	0x000000ff
        /*067c*/ 	.word	0x000002c8
        /*0680*/ 	.short	0x0100
        /*0682*/ 	.byte	0x07
	.zero		1


	//   ....[90]....
        /*0684*/ 	.word	0x00000d80
        /*0688*/ 	.word	0x000000ff
        /*068c*/ 	.word	0x000002d0
        /*0690*/ 	.short	0x0100
        /*0692*/ 	.byte	0x05
	.zero		1


	//   ....[91]....
        /*0694*/ 	.word	0x00000d90
        /*0698*/ 	.word	0x000000ff
        /*069c*/ 	.word	0x000002d8
        /*06a0*/ 	.short	0x0100
        /*06a2*/ 	.byte	0x05
	.zero		1


	//   ....[92]....
        /*06a4*/ 	.word	0x00000ed0
        /*06a8*/ 	.word	0x000000ff
        /*06ac*/ 	.word	0x000002e0
        /*06b0*/ 	.short	0x0100
        /*06b2*/ 	.byte	0x05
	.zero		1


	//   ....[93]....
        /*06b4*/ 	.word	0x00000ee0
        /*06b8*/ 	.word	0x000000ff
        /*06bc*/ 	.word	0x000002f0
        /*06c0*/ 	.short	0x0100
        /*06c2*/ 	.byte	0x05
	.zero		1


	//   ....[94]....
        /*06c4*/ 	.word	0x00000ef0
        /*06c8*/ 	.word	0x000000ff
        /*06cc*/ 	.word	0x000002e8
        /*06d0*/ 	.short	0x0100
        /*06d2*/ 	.byte	0x05
	.zero		1


	//   ....[95]....
        /*06d4*/ 	.word	0x00000f00
        /*06d8*/ 	.word	0x000000ff
        /*06dc*/ 	.word	0x000002f8
        /*06e0*/ 	.short	0x0100
        /*06e2*/ 	.byte	0x05
	.zero		1


	//   ....[96]....
        /*06e4*/ 	.word	0x00001030
        /*06e8*/ 	.word	0x000000ff
        /*06ec*/ 	.word	0x00000300
        /*06f0*/ 	.short	0x0100
        /*06f2*/ 	.byte	0x07
	.zero		1


	//   ....[97]....
        /*06f4*/ 	.word	0x00001040
        /*06f8*/ 	.word	0x000000ff
        /*06fc*/ 	.word	0x00000320
        /*0700*/ 	.short	0x0100
        /*0702*/ 	.byte	0x07
	.zero		1


	//   ....[98]....
        /*0704*/ 	.word	0x00001050
        /*0708*/ 	.word	0x000000ff
        /*070c*/ 	.word	0x00000308
        /*0710*/ 	.short	0x0100
        /*0712*/ 	.byte	0x07
	.zero		1


	//   ....[99]....
        /*0714*/ 	.word	0x00001060
        /*0718*/ 	.word	0x000000ff
        /*071c*/ 	.word	0x00000328
        /*0720*/ 	.short	0x0100
        /*0722*/ 	.byte	0x07
	.zero		1


	//   ....[100]....
        /*0724*/ 	.word	0x00001070
        /*0728*/ 	.word	0x000000ff
        /*072c*/ 	.word	0x00000310
        /*0730*/ 	.short	0x0100
        /*0732*/ 	.byte	0x07
	.zero		1


	//   ....[101]....
        /*0734*/ 	.word	0x00001080
        /*0738*/ 	.word	0x000000ff
        /*073c*/ 	.word	0x00000330
        /*0740*/ 	.short	0x0100
        /*0742*/ 	.byte	0x07
	.zero		1


	//   ....[102]....
        /*0744*/ 	.word	0x00001090
        /*0748*/ 	.word	0x000000ff
        /*074c*/ 	.word	0x00000318
        /*0750*/ 	.short	0x0100
        /*0752*/ 	.byte	0x07
	.zero		1


	//   ....[103]....
        /*0754*/ 	.word	0x000010a0
        /*0758*/ 	.word	0x000000ff
        /*075c*/ 	.word	0x00000338
        /*0760*/ 	.short	0x0100
        /*0762*/ 	.byte	0x07
	.zero		1


	//   ....[104]....
        /*0764*/ 	.word	0x00001190
        /*0768*/ 	.word	0x000000ff
        /*076c*/ 	.word	0x00000340
        /*0770*/ 	.short	0x0100
        /*0772*/ 	.byte	0x05
	.zero		1


	//   ....[105]....
        /*0774*/ 	.word	0x000011a0
        /*0778*/ 	.word	0x000000ff
        /*077c*/ 	.word	0x00000350
        /*0780*/ 	.short	0x0100
        /*0782*/ 	.byte	0x05
	.zero		1


	//   ....[106]....
        /*0784*/ 	.word	0x000011b0
        /*0788*/ 	.word	0x000000ff
        /*078c*/ 	.word	0x00000348
        /*0790*/ 	.short	0x0100
        /*0792*/ 	.byte	0x05
	.zero		1


	//   ....[107]....
        /*0794*/ 	.word	0x000011c0
        /*0798*/ 	.word	0x000000ff
        /*079c*/ 	.word	0x00000358
        /*07a0*/ 	.short	0x0100
        /*07a2*/ 	.byte	0x05
	.zero		1


	//   ....[108]....
        /*07a4*/ 	.word	0x00001a90
        /*07a8*/ 	.word	0x00000002
        /*07ac*/ 	.word	0x00000350
        /*07b0*/ 	.short	0x010a
        /*07b2*/ 	.byte	0xff
	.zero		1


	//   ....[109]....
        /*07b4*/ 	.word	0x00001ac0
        /*07b8*/ 	.word	0x00000002
        /*07bc*/ 	.word	0x00000340
        /*07c0*/ 	.short	0x0101
        /*07c2*/ 	.byte	0xff
	.zero		1


	//   ....[110]....
        /*07c4*/ 	.word	0x00001b90
        /*07c8*/ 	.word	0x000000ff
        /*07cc*/ 	.word	0x00000158
        /*07d0*/ 	.short	0x010a
        /*07d2*/ 	.byte	0x08
	.zero		1


	//   ....[111]....
        /*07d4*/ 	.word	0x00001c30
        /*07d8*/ 	.word	0x000000ff
        /*07dc*/ 	.word	0x00000158
        /*07e0*/ 	.short	0x010a
        /*07e2*/ 	.byte	0x21
	.zero		1


	//   ....[112]....
        /*07e4*/ 	.word	0x00001d80
        /*07e8*/ 	.word	0x000000ff
        /*07ec*/ 	.word	0x00000158
        /*07f0*/ 	.short	0x010a
        /*07f2*/ 	.byte	0x08
	.zero		1


	//   ....[113]....
        /*07f4*/ 	.word	0x00001e90
        /*07f8*/ 	.word	0x000000ff
        /*07fc*/ 	.word	0x000002d8
        /*0800*/ 	.short	0x0101
        /*0802*/ 	.byte	0x04
	.zero		1


	//   ....[114]....
        /*0804*/ 	.word	0x00001eb0
        /*0808*/ 	.word	0x000000ff
        /*080c*/ 	.word	0x00000158
        /*0810*/ 	.short	0x010a
        /*0812*/ 	.byte	0x08
	.zero		1


	//   ....[115]....
        /*0814*/ 	.word	0x00001f30
        /*0818*/ 	.word	0x000000ff
        /*081c*/ 	.word	0x00000158
        /*0820*/ 	.short	0x010a
        /*0822*/ 	.byte	0x11
	.zero		1


	//   ....[116]....
        /*0824*/ 	.word	0x00002080
        /*0828*/ 	.word	0x000000ff
        /*082c*/ 	.word	0x00000158
        /*0830*/ 	.short	0x010a
        /*0832*/ 	.byte	0x08
	.zero		1


	//   ....[117]....
        /*0834*/ 	.word	0x000021c0
        /*0838*/ 	.word	0x00000002
        /*083c*/ 	.word	0x000002e0
        /*0840*/ 	.short	0x010a
        /*0842*/ 	.byte	0xff
	.zero		1


	//   ....[118]....
        /*0844*/ 	.word	0x00002280
        /*0848*/ 	.word	0x00000002
        /*084c*/ 	.word	0x00000000
        /*0850*/ 	.short	0x0101
        /*0852*/ 	.byte	0xff
	.zero		1


	//   ....[119]....
        /*0854*/ 	.word	0x000027e0
        /*0858*/ 	.word	0x000000ff
        /*085c*/ 	.word	0x00000000
        /*0860*/ 	.short	0x010a
        /*0862*/ 	.byte	0x05
	.zero		1


	//   ....[120]....
        /*0864*/ 	.word	0x00002870
        /*0868*/ 	.word	0x000000ff
        /*086c*/ 	.word	0x00000000
        /*0870*/ 	.short	0x010a
        /*0872*/ 	.byte	0x05
	.zero		1


	//   ....[121]....
        /*0874*/ 	.word	0x00002900
        /*0878*/ 	.word	0x000000ff
        /*087c*/ 	.word	0x00000000
        /*0880*/ 	.short	0x010a
        /*0882*/ 	.byte	0x05
	.zero		1


	//   ....[122]....
        /*0884*/ 	.word	0x00002990
        /*0888*/ 	.word	0x000000ff
        /*088c*/ 	.word	0x00000000
        /*0890*/ 	.short	0x010a
        /*0892*/ 	.byte	0x05
	.zero		1


	//   ....[123]....
        /*0894*/ 	.word	0x00002a20
        /*0898*/ 	.word	0x000000ff
        /*089c*/ 	.word	0x00000000
        /*08a0*/ 	.short	0x010a
        /*08a2*/ 	.byte	0x05
	.zero		1


	//   ....[124]....
        /*08a4*/ 	.word	0x00002ab0
        /*08a8*/ 	.word	0x000000ff
        /*08ac*/ 	.word	0x00000000
        /*08b0*/ 	.short	0x010a
        /*08b2*/ 	.byte	0x05
	.zero		1


	//   ....[125]....
        /*08b4*/ 	.word	0x00002b40
        /*08b8*/ 	.word	0x000000ff
        /*08bc*/ 	.word	0x00000000
        /*08c0*/ 	.short	0x010a
        /*08c2*/ 	.byte	0x05
	.zero		1


	//   ....[126]....
        /*08c4*/ 	.word	0x00002bd0
        /*08c8*/ 	.word	0x000000ff
        /*08cc*/ 	.word	0x00000000
        /*08d0*/ 	.short	0x010a
        /*08d2*/ 	.byte	0x05
	.zero		1


	//   ....[127]....
        /*08d4*/ 	.word	0x00002c60
        /*08d8*/ 	.word	0x000000ff
        /*08dc*/ 	.word	0x00000000
        /*08e0*/ 	.short	0x010a
        /*08e2*/ 	.byte	0x05
	.zero		1


	//   ....[128]....
        /*08e4*/ 	.word	0x00002cf0
        /*08e8*/ 	.word	0x000000ff
        /*08ec*/ 	.word	0x00000000
        /*08f0*/ 	.short	0x010a
        /*08f2*/ 	.byte	0x05
	.zero		1


	//   ....[129]....
        /*08f4*/ 	.word	0x00002d80
        /*08f8*/ 	.word	0x000000ff
        /*08fc*/ 	.word	0x00000000
        /*0900*/ 	.short	0x010a
        /*0902*/ 	.byte	0x05
	.zero		1


	//   ....[130]....
        /*0904*/ 	.word	0x00002e10
        /*0908*/ 	.word	0x000000ff
        /*090c*/ 	.word	0x00000000
        /*0910*/ 	.short	0x010a
        /*0912*/ 	.byte	0x05
	.zero		1


	//   ....[131]....
        /*0914*/ 	.word	0x00002ea0
        /*0918*/ 	.word	0x000000ff
        /*091c*/ 	.word	0x00000000
        /*0920*/ 	.short	0x010a
        /*0922*/ 	.byte	0x05
	.zero		1


	//   ....[132]....
        /*0924*/ 	.word	0x00002f30
        /*0928*/ 	.word	0x000000ff
        /*092c*/ 	.word	0x00000000
        /*0930*/ 	.short	0x010a
        /*0932*/ 	.byte	0x05
	.zero		1


	//   ....[133]....
        /*0934*/ 	.word	0x00002fc0
        /*0938*/ 	.word	0x000000ff
        /*093c*/ 	.word	0x00000000
        /*0940*/ 	.short	0x010a
        /*0942*/ 	.byte	0x05
	.zero		1


	//   ....[134]....
        /*0944*/ 	.word	0x00003050
        /*0948*/ 	.word	0x000000ff
        /*094c*/ 	.word	0x00000000
        /*0950*/ 	.short	0x010a
        /*0952*/ 	.byte	0x05
	.zero		1


	//   ....[135]....
        /*0954*/ 	.word	0x000030e0
        /*0958*/ 	.word	0x000000ff
        /*095c*/ 	.word	0x00000000
        /*0960*/ 	.short	0x010a
        /*0962*/ 	.byte	0x05
	.zero		1


	//   ....[136]....
        /*0964*/ 	.word	0x00003170
        /*0968*/ 	.word	0x000000ff
        /*096c*/ 	.word	0x00000000
        /*0970*/ 	.short	0x010a
        /*0972*/ 	.byte	0x05
	.zero		1


	//   ....[137]....
        /*0974*/ 	.word	0x00003200
        /*0978*/ 	.word	0x000000ff
        /*097c*/ 	.word	0x00000000
        /*0980*/ 	.short	0x010a
        /*0982*/ 	.byte	0x05
	.zero		1


	//   ....[138]....
        /*0984*/ 	.word	0x00003290
        /*0988*/ 	.word	0x000000ff
        /*098c*/ 	.word	0x00000000
        /*0990*/ 	.short	0x010a
        /*0992*/ 	.byte	0x05
	.zero		1


	//   ....[139]....
        /*0994*/ 	.word	0x00003320
        /*0998*/ 	.word	0x000000ff
        /*099c*/ 	.word	0x00000000
        /*09a0*/ 	.short	0x010a
        /*09a2*/ 	.byte	0x05
	.zero		1


	//   ....[140]....
        /*09a4*/ 	.word	0x000033b0
        /*09a8*/ 	.word	0x000000ff
        /*09ac*/ 	.word	0x00000000
        /*09b0*/ 	.short	0x010a
        /*09b2*/ 	.byte	0x05
	.zero		1


	//   ....[141]....
        /*09b4*/ 	.word	0x00003440
        /*09b8*/ 	.word	0x000000ff
        /*09bc*/ 	.word	0x00000000
        /*09c0*/ 	.short	0x010a
        /*09c2*/ 	.byte	0x05
	.zero		1


	//   ....[142]....
        /*09c4*/ 	.word	0x000034d0
        /*09c8*/ 	.word	0x000000ff
        /*09cc*/ 	.word	0x00000000
        /*09d0*/ 	.short	0x010a
        /*09d2*/ 	.byte	0x05
	.zero		1


	//   ....[143]....
        /*09d4*/ 	.word	0x00003560
        /*09d8*/ 	.word	0x000000ff
        /*09dc*/ 	.word	0x00000000
        /*09e0*/ 	.short	0x010a
        /*09e2*/ 	.byte	0x05
	.zero		1


	//   ....[144]....
        /*09e4*/ 	.word	0x000035f0
        /*09e8*/ 	.word	0x000000ff
        /*09ec*/ 	.word	0x00000000
        /*09f0*/ 	.short	0x010a
        /*09f2*/ 	.byte	0x05
	.zero		1


	//   ....[145]....
        /*09f4*/ 	.word	0x00003680
        /*09f8*/ 	.word	0x000000ff
        /*09fc*/ 	.word	0x00000000
        /*0a00*/ 	.short	0x010a
        /*0a02*/ 	.byte	0x05
	.zero		1


	//   ....[146]....
        /*0a04*/ 	.word	0x00003710
        /*0a08*/ 	.word	0x000000ff
        /*0a0c*/ 	.word	0x00000000
        /*0a10*/ 	.short	0x010a
        /*0a12*/ 	.byte	0x05
	.zero		1


	//   ....[147]....
        /*0a14*/ 	.word	0x000037a0
        /*0a18*/ 	.word	0x000000ff
        /*0a1c*/ 	.word	0x00000000
        /*0a20*/ 	.short	0x010a
        /*0a22*/ 	.byte	0x05
	.zero		1


	//   ....[148]....
        /*0a24*/ 	.word	0x00003830
        /*0a28*/ 	.word	0x000000ff
        /*0a2c*/ 	.word	0x00000000
        /*0a30*/ 	.short	0x010a
        /*0a32*/ 	.byte	0x05
	.zero		1


	//   ....[149]....
        /*0a34*/ 	.word	0x000038c0
        /*0a38*/ 	.word	0x000000ff
        /*0a3c*/ 	.word	0x00000000
        /*0a40*/ 	.short	0x010a
        /*0a42*/ 	.byte	0x05
	.zero		1


	//   ....[150]....
        /*0a44*/ 	.word	0x00003950
        /*0a48*/ 	.word	0x000000ff
        /*0a4c*/ 	.word	0x00000000
        /*0a50*/ 	.short	0x010a
        /*0a52*/ 	.byte	0x05
	.zero		1


	//   ....[151]....
        /*0a54*/ 	.word	0x000039e0
        /*0a58*/ 	.word	0x000000ff
        /*0a5c*/ 	.word	0x00000000
        /*0a60*/ 	.short	0x010a
        /*0a62*/ 	.byte	0x05
	.zero		1


	//   ....[152]....
        /*0a64*/ 	.word	0x00003a70
        /*0a68*/ 	.word	0x000000ff
        /*0a6c*/ 	.word	0x00000000
        /*0a70*/ 	.short	0x010a
        /*0a72*/ 	.byte	0x05
	.zero		1


	//   ....[153]....
        /*0a74*/ 	.word	0x00003b00
        /*0a78*/ 	.word	0x000000ff
        /*0a7c*/ 	.word	0x00000000
        /*0a80*/ 	.short	0x010a
        /*0a82*/ 	.byte	0x05
	.zero		1


	//   ....[154]....
        /*0a84*/ 	.word	0x00003b90
        /*0a88*/ 	.word	0x000000ff
        /*0a8c*/ 	.word	0x00000000
        /*0a90*/ 	.short	0x010a
        /*0a92*/ 	.byte	0x05
	.zero		1


	//   ....[155]....
        /*0a94*/ 	.word	0x00003c20
        /*0a98*/ 	.word	0x000000ff
        /*0a9c*/ 	.word	0x00000000
        /*0aa0*/ 	.short	0x010a
        /*0aa2*/ 	.byte	0x05
	.zero		1


	//   ....[156]....
        /*0aa4*/ 	.word	0x00003cb0
        /*0aa8*/ 	.word	0x000000ff
        /*0aac*/ 	.word	0x00000000
        /*0ab0*/ 	.short	0x010a
        /*0ab2*/ 	.byte	0x05
	.zero		1


	//   ....[157]....
        /*0ab4*/ 	.word	0x00003d40
        /*0ab8*/ 	.word	0x000000ff
        /*0abc*/ 	.word	0x00000000
        /*0ac0*/ 	.short	0x010a
        /*0ac2*/ 	.byte	0x05
	.zero		1


	//   ....[158]....
        /*0ac4*/ 	.word	0x00003dd0
        /*0ac8*/ 	.word	0x000000ff
        /*0acc*/ 	.word	0x00000000
        /*0ad0*/ 	.short	0x010a
        /*0ad2*/ 	.byte	0x05
	.zero		1


	//   ....[159]....
        /*0ad4*/ 	.word	0x00003e60
        /*0ad8*/ 	.word	0x000000ff
        /*0adc*/ 	.word	0x00000000
        /*0ae0*/ 	.short	0x010a
        /*0ae2*/ 	.byte	0x05
	.zero		1


	//   ....[160]....
        /*0ae4*/ 	.word	0x00003ef0
        /*0ae8*/ 	.word	0x000000ff
        /*0aec*/ 	.word	0x00000000
        /*0af0*/ 	.short	0x010a
        /*0af2*/ 	.byte	0x05
	.zero		1


	//   ....[161]....
        /*0af4*/ 	.word	0x00003f90
        /*0af8*/ 	.word	0x00000000
        /*0afc*/ 	.word	0x00000000
        /*0b00*/ 	.short	0x010a
        /*0b02*/ 	.byte	0xff
	.zero		1


	//   ....[162]....
        /*0b04*/ 	.word	0x000040b0
        /*0b08*/ 	.word	0x00000000
        /*0b0c*/ 	.word	0x00000340
        /*0b10*/ 	.short	0x010a
        /*0b12*/ 	.byte	0xff
	.zero		1


	//   ....[163]....
        /*0b14*/ 	.word	0x00004120
        /*0b18*/ 	.word	0x00000000
        /*0b1c*/ 	.word	0x00000000
        /*0b20*/ 	.short	0x0101
        /*0b22*/ 	.byte	0xff
	.zero		1


	//   ....[164]....
        /*0b24*/ 	.word	0x00004140
        /*0b28*/ 	.word	0x000000ff
        /*0b2c*/ 	.word	0x000002f0
        /*0b30*/ 	.short	0x010a
        /*0b32*/ 	.byte	0x05
	.zero		1


	//   ....[165]....
        /*0b34*/ 	.word	0x00004260
        /*0b38*/ 	.word	0x00000000
        /*0b3c*/ 	.word	0x000002e0
        /*0b40*/ 	.short	0x010a
        /*0b42*/ 	.byte	0xff
	.zero		1


	//   ....[166]....
        /*0b44*/ 	.word	0x00004360
        /*0b48*/ 	.word	0x00000000
        /*0b4c*/ 	.word	0x00000000
        /*0b50*/ 	.short	0x0101
        /*0b52*/ 	.byte	0xff
	.zero		1


	//   ....[167]....
        /*0b54*/ 	.word	0x000043f0
        /*0b58*/ 	.word	0x000000ff
        /*0b5c*/ 	.word	0x000002f0
        /*0b60*/ 	.short	0x0106
        /*0b62*/ 	.byte	0x05
	.zero		1


	//   ....[168]....
        /*0b64*/ 	.word	0x00004410
        /*0b68*/ 	.word	0x000000ff
        /*0b6c*/ 	.word	0x000002f0
        /*0b70*/ 	.short	0x010a
        /*0b72*/ 	.byte	0x05
	.zero		1


	//   ....[169]....
        /*0b74*/ 	.word	0x000044a0
        /*0b78*/ 	.word	0x000000ff
        /*0b7c*/ 	.word	0x000002f0
        /*0b80*/ 	.short	0x0106
        /*0b82*/ 	.byte	0x04
	.zero		1


	//   ....[170]....
        /*0b84*/ 	.word	0x000044e0
        /*0b88*/ 	.word	0x00000000
        /*0b8c*/ 	.word	0x000002f0
        /*0b90*/ 	.short	0x010a
        /*0b92*/ 	.byte	0xff
	.zero		1


	//   ....[171]....
        /*0b94*/ 	.word	0x000049d0
        /*0b98*/ 	.word	0x00000000
        /*0b9c*/ 	.word	0x000002e0
        /*0ba0*/ 	.short	0x010a
        /*0ba2*/ 	.byte	0xff
	.zero		1


	//   ....[172]....
        /*0ba4*/ 	.word	0x00004ad0
        /*0ba8*/ 	.word	0x00000003
        /*0bac*/ 	.word	0x00000000
        /*0bb0*/ 	.short	0x0101
        /*0bb2*/ 	.byte	0xff
	.zero		1


	//   ....[173]....
        /*0bb4*/ 	.word	0x00004ae0
        /*0bb8*/ 	.word	0x000000ff
        /*0bbc*/ 	.word	0x00000000
        /*0bc0*/ 	.short	0x010a
        /*0bc2*/ 	.byte	0x04
	.zero		1


	//   ....[174]....
        /*0bc4*/ 	.word	0x00004b60
        /*0bc8*/ 	.word	0x000000ff
        /*0bcc*/ 	.word	0x00000320
        /*0bd0*/ 	.short	0x010a
        /*0bd2*/ 	.byte	0x08
	.zero		1


	//   ....[175]....
        /*0bd4*/ 	.word	0x00004c40
        /*0bd8*/ 	.word	0x000000ff
        /*0bdc*/ 	.word	0x00000000
        /*0be0*/ 	.short	0x010a
        /*0be2*/ 	.byte	0x07
	.zero		1


	//   ....[176]....
        /*0be4*/ 	.word	0x00004d80
        /*0be8*/ 	.word	0x000000ff
        /*0bec*/ 	.word	0x00000000
        /*0bf0*/ 	.short	0x010a
        /*0bf2*/ 	.byte	0x04
	.zero		1


	//   ....[177]....
        /*0bf4*/ 	.word	0x00004f70
        /*0bf8*/ 	.word	0x000000ff
        /*0bfc*/ 	.word	0x00000000
        /*0c00*/ 	.short	0x010a
        /*0c02*/ 	.byte	0x05
	.zero		1


	//   ....[178]....
        /*0c04*/ 	.word	0x00005000
        /*0c08*/ 	.word	0x000000ff
        /*0c0c*/ 	.word	0x00000000
        /*0c10*/ 	.short	0x010a
        /*0c12*/ 	.byte	0x05
	.zero		1


	//   ....[179]....
        /*0c14*/ 	.word	0x00005090
        /*0c18*/ 	.word	0x000000ff
        /*0c1c*/ 	.word	0x00000000
        /*0c20*/ 	.short	0x010a
        /*0c22*/ 	.byte	0x05
	.zero		1


	//   ....[180]....
        /*0c24*/ 	.word	0x00005120
        /*0c28*/ 	.word	0x000000ff
        /*0c2c*/ 	.word	0x00000000
        /*0c30*/ 	.short	0x010a
        /*0c32*/ 	.byte	0x07
	.zero		1


	//   ....[181]....
        /*0c34*/ 	.word	0x00005550
        /*0c38*/ 	.word	0x00000000
        /*0c3c*/ 	.word	0x000002e0
        /*0c40*/ 	.short	0x010a
        /*0c42*/ 	.byte	0xff
	.zero		1


	//   ....[182]....
        /*0c44*/ 	.word	0x00005630
        /*0c48*/ 	.word	0x00000000
        /*0c4c*/ 	.word	0x00000000
        /*0c50*/ 	.short	0x0101
        /*0c52*/ 	.byte	0xff
	.zero		1


	//   ....[183]....
        /*0c54*/ 	.word	0x00005950
        /*0c58*/ 	.word	0x000000ff
        /*0c5c*/ 	.word	0x000002d8
        /*0c60*/ 	.short	0x010a
        /*0c62*/ 	.byte	0x07
	.zero		1


	//   ....[184]....
        /*0c64*/ 	.word	0x00005b30
        /*0c68*/ 	.word	0x000000ff
        /*0c6c*/ 	.word	0x000002c0
        /*0c70*/ 	.short	0x010a
        /*0c72*/ 	.byte	0x0d
	.zero		1


	//   ....[185]....
        /*0c74*/ 	.word	0x00005e40
        /*0c78*/ 	.word	0x000000ff
        /*0c7c*/ 	.word	0x000002b0
        /*0c80*/ 	.short	0x010b
        /*0c82*/ 	.byte	0x0d
	.zero		1


	//   ....[186]....
        /*0c84*/ 	.word	0x00005ea0
        /*0c88*/ 	.word	0x000000ff
        /*0c8c*/ 	.word	0x00000000
        /*0c90*/ 	.short	0x0101
        /*0c92*/ 	.byte	0x0e
	.zero		1


	//   ....[187]....
        /*0c94*/ 	.word	0x00005ef0
        /*0c98*/ 	.word	0x000000ff
        /*0c9c*/ 	.word	0x00000000
        /*0ca0*/ 	.short	0x010a
        /*0ca2*/ 	.byte	0x04
	.zero		1


	//   ....[188]....
        /*0ca4*/ 	.word	0x00005f90
        /*0ca8*/ 	.word	0x00000000
        /*0cac*/ 	.word	0x00000000
        /*0cb0*/ 	.short	0x010a
        /*0cb2*/ 	.byte	0xff
	.zero		1


	//   ....[189]....
        /*0cb4*/ 	.word	0x00006300
        /*0cb8*/ 	.word	0x00000000
        /*0cbc*/ 	.word	0x000002e0
        /*0cc0*/ 	.short	0x010a
        /*0cc2*/ 	.byte	0xff
	.zero		1


	//   ....[190]....
        /*0cc4*/ 	.word	0x00006410
        /*0cc8*/ 	.word	0x00000000
        /*0ccc*/ 	.word	0x00000000
        /*0cd0*/ 	.short	0x0101
        /*0cd2*/ 	.byte	0xff
	.zero		1


	//   ....[191]....
        /*0cd4*/ 	.word	0x00006d50
        /*0cd8*/ 	.word	0x00000003
        /*0cdc*/ 	.word	0x000002b0
        /*0ce0*/ 	.short	0x010a
        /*0ce2*/ 	.byte	0xff
	.zero		1


	//   ....[192]....
        /*0ce4*/ 	.word	0x00006d60
        /*0ce8*/ 	.word	0x00000045
        /*0cec*/ 	.word	0x00000300
        /*0cf0*/ 	.short	0x010a
        /*0cf2*/ 	.byte	0xff
	.zero		1


	//   ....[193]....
        /*0cf4*/ 	.word	0x00006ed0
        /*0cf8*/ 	.word	0x00000003
        /*0cfc*/ 	.word	0x000002b0
        /*0d00*/ 	.short	0x010a
        /*0d02*/ 	.byte	0xff
	.zero		1


	//   ....[194]....
        /*0d04*/ 	.word	0x00006ff0
        /*0d08*/ 	.word	0x00000045
        /*0d0c*/ 	.word	0x00000300
        /*0d10*/ 	.short	0x010a
        /*0d12*/ 	.byte	0xff
	.zero		1


	//   ....[195]....
        /*0d14*/ 	.word	0x00007210
        /*0d18*/ 	.word	0x000000ff
        /*0d1c*/ 	.word	0x00000000
        /*0d20*/ 	.short	0x0101
        /*0d22*/ 	.byte	0x05
	.zero		1


	//   ....[196]....
        /*0d24*/ 	.word	0x00007670
        /*0d28*/ 	.word	0x00000000
        /*0d2c*/ 	.word	0x00000000
        /*0d30*/ 	.short	0x0101
        /*0d32*/ 	.byte	0xff
	.zero		1


	//   ....[197]....
        /*0d34*/ 	.word	0x00007910
        /*0d38*/ 	.word	0x00000002
        /*0d3c*/ 	.word	0x00000350
        /*0d40*/ 	.short	0x010a
        /*0d42*/ 	.byte	0xff
	.zero		1


	//   ....[198]....
        /*0d44*/ 	.word	0x00007970
        /*0d48*/ 	.word	0x00000002
        /*0d4c*/ 	.word	0x00000158
        /*0d50*/ 	.short	0x010a
        /*0d52*/ 	.byte	0xff
	.zero		1


	//   ....[199]....
        /*0d54*/ 	.word	0x000079d0
        /*0d58*/ 	.word	0x00000002
        /*0d5c*/ 	.word	0x00000158
        /*0d60*/ 	.short	0x010a
        /*0d62*/ 	.byte	0xff
	.zero		1


	//   ....[200]....
        /*0d64*/ 	.word	0x00007a20
        /*0d68*/ 	.word	0x00000002
        /*0d6c*/ 	.word	0x000002e0
        /*0d70*/ 	.short	0x010a
        /*0d72*/ 	.byte	0xff
	.zero		1


	//   ....[201]....
        /*0d74*/ 	.word	0x00007a80
        /*0d78*/ 	.word	0x00000000
        /*0d7c*/ 	.word	0x00000000
        /*0d80*/ 	.short	0x010a
        /*0d82*/ 	.byte	0xff
	.zero		1


	//   ....[202]....
        /*0d84*/ 	.word	0x00007ae0
        /*0d88*/ 	.word	0x00000000
        /*0d8c*/ 	.word	0x00000000
        /*0d90*/ 	.short	0x010a
        /*0d92*/ 	.byte	0xff
	.zero		1


	//   ....[203]....
        /*0d94*/ 	.word	0x00007b40
        /*0d98*/ 	.word	0x00000000
        /*0d9c*/ 	.word	0x00000000
        /*0da0*/ 	.short	0x010a
        /*0da2*/ 	.byte	0xff
	.zero		1


	//   ....[204]....
        /*0da4*/ 	.word	0x00007ba0
        /*0da8*/ 	.word	0x00000000
        /*0dac*/ 	.word	0x00000000
        /*0db0*/ 	.short	0x010a
        /*0db2*/ 	.byte	0xff
	.zero		1


	//   ....[205]....
        /*0db4*/ 	.word	0x00007c00
        /*0db8*/ 	.word	0x00000000
        /*0dbc*/ 	.word	0x00000000
        /*0dc0*/ 	.short	0x010a
        /*0dc2*/ 	.byte	0xff
	.zero		1


	//   ....[206]....
        /*0dc4*/ 	.word	0x00007c60
        /*0dc8*/ 	.word	0x00000000
        /*0dcc*/ 	.word	0x00000000
        /*0dd0*/ 	.short	0x010a
        /*0dd2*/ 	.byte	0xff
	.zero		1


	//   ....[207]....
        /*0dd4*/ 	.word	0x00007cc0
        /*0dd8*/ 	.word	0x00000000
        /*0ddc*/ 	.word	0x00000000
        /*0de0*/ 	.short	0x010a
        /*0de2*/ 	.byte	0xff
	.zero		1


	//   ....[208]....
        /*0de4*/ 	.word	0x00007d20
        /*0de8*/ 	.word	0x00000000
        /*0dec*/ 	.word	0x00000000
        /*0df0*/ 	.short	0x010a
        /*0df2*/ 	.byte	0xff
	.zero		1


	//   ....[209]....
        /*0df4*/ 	.word	0x00007d80
        /*0df8*/ 	.word	0x00000000
        /*0dfc*/ 	.word	0x00000000
        /*0e00*/ 	.short	0x010a
        /*0e02*/ 	.byte	0xff
	.zero		1


	//   ....[210]....
        /*0e04*/ 	.word	0x00007de0
        /*0e08*/ 	.word	0x00000000
        /*0e0c*/ 	.word	0x00000000
        /*0e10*/ 	.short	0x010a
        /*0e12*/ 	.byte	0xff
	.zero		1


	//   ....[211]....
        /*0e14*/ 	.word	0x00007e40
        /*0e18*/ 	.word	0x00000000
        /*0e1c*/ 	.word	0x00000000
        /*0e20*/ 	.short	0x010a
        /*0e22*/ 	.byte	0xff
	.zero		1


	//   ....[212]....
        /*0e24*/ 	.word	0x00007ea0
        /*0e28*/ 	.word	0x00000000
        /*0e2c*/ 	.word	0x00000000
        /*0e30*/ 	.short	0x010a
        /*0e32*/ 	.byte	0xff
	.zero		1


	//   ....[213]....
        /*0e34*/ 	.word	0x00007f00
        /*0e38*/ 	.word	0x00000000
        /*0e3c*/ 	.word	0x00000000
        /*0e40*/ 	.short	0x010a
        /*0e42*/ 	.byte	0xff
	.zero		1


	//   ....[214]....
        /*0e44*/ 	.word	0x00007f60
        /*0e48*/ 	.word	0x00000000
        /*0e4c*/ 	.word	0x00000000
        /*0e50*/ 	.short	0x010a
        /*0e52*/ 	.byte	0xff
	.zero		1


	//   ....[215]....
        /*0e54*/ 	.word	0x00007fc0
        /*0e58*/ 	.word	0x00000000
        /*0e5c*/ 	.word	0x00000000
        /*0e60*/ 	.short	0x010a
        /*0e62*/ 	.byte	0xff
	.zero		1


	//   ....[216]....
        /*0e64*/ 	.word	0x00008020
        /*0e68*/ 	.word	0x00000000
        /*0e6c*/ 	.word	0x00000000
        /*0e70*/ 	.short	0x010a
        /*0e72*/ 	.byte	0xff
	.zero		1


	//   ....[217]....
        /*0e74*/ 	.word	0x00008080
        /*0e78*/ 	.word	0x00000000
        /*0e7c*/ 	.word	0x00000000
        /*0e80*/ 	.short	0x010a
        /*0e82*/ 	.byte	0xff
	.zero		1


	//   ....[218]....
        /*0e84*/ 	.word	0x000080e0
        /*0e88*/ 	.word	0x00000000
        /*0e8c*/ 	.word	0x00000000
        /*0e90*/ 	.short	0x010a
        /*0e92*/ 	.byte	0xff
	.zero		1


	//   ....[219]....
        /*0e94*/ 	.word	0x00008140
        /*0e98*/ 	.word	0x00000000
        /*0e9c*/ 	.word	0x00000000
        /*0ea0*/ 	.short	0x010a
        /*0ea2*/ 	.byte	0xff
	.zero		1


	//   ....[220]....
        /*0ea4*/ 	.word	0x000081a0
        /*0ea8*/ 	.word	0x00000000
        /*0eac*/ 	.word	0x00000000
        /*0eb0*/ 	.short	0x010a
        /*0eb2*/ 	.byte	0xff
	.zero		1


	//   ....[221]....
        /*0eb4*/ 	.word	0x00008200
        /*0eb8*/ 	.word	0x00000000
        /*0ebc*/ 	.word	0x00000000
        /*0ec0*/ 	.short	0x010a
        /*0ec2*/ 	.byte	0xff
	.zero		1


	//   ....[222]....
        /*0ec4*/ 	.word	0x00008260
        /*0ec8*/ 	.word	0x00000000
        /*0ecc*/ 	.word	0x00000000
        /*0ed0*/ 	.short	0x010a
        /*0ed2*/ 	.byte	0xff
	.zero		1


	//   ....[223]....
        /*0ed4*/ 	.word	0x000082c0
        /*0ed8*/ 	.word	0x00000000
        /*0edc*/ 	.word	0x00000000
        /*0ee0*/ 	.short	0x010a
        /*0ee2*/ 	.byte	0xff
	.zero		1


	//   ....[224]....
        /*0ee4*/ 	.word	0x00008320
        /*0ee8*/ 	.word	0x00000000
        /*0eec*/ 	.word	0x00000000
        /*0ef0*/ 	.short	0x010a
        /*0ef2*/ 	.byte	0xff
	.zero		1


	//   ....[225]....
        /*0ef4*/ 	.word	0x00008380
        /*0ef8*/ 	.word	0x00000000
        /*0efc*/ 	.word	0x00000000
        /*0f00*/ 	.short	0x010a
        /*0f02*/ 	.byte	0xff
	.zero		1


	//   ....[226]....
        /*0f04*/ 	.word	0x000083e0
        /*0f08*/ 	.word	0x00000000
        /*0f0c*/ 	.word	0x00000000
        /*0f10*/ 	.short	0x010a
        /*0f12*/ 	.byte	0xff
	.zero		1


	//   ....[227]....
        /*0f14*/ 	.word	0x00008440
        /*0f18*/ 	.word	0x00000000
        /*0f1c*/ 	.word	0x00000000
        /*0f20*/ 	.short	0x010a
        /*0f22*/ 	.byte	0xff
	.zero		1


	//   ....[228]....
        /*0f24*/ 	.word	0x000084a0
        /*0f28*/ 	.word	0x00000000
        /*0f2c*/ 	.word	0x00000000
        /*0f30*/ 	.short	0x010a
        /*0f32*/ 	.byte	0xff
	.zero		1


	//   ....[229]....
        /*0f34*/ 	.word	0x00008500
        /*0f38*/ 	.word	0x00000000
        /*0f3c*/ 	.word	0x00000000
        /*0f40*/ 	.short	0x010a
        /*0f42*/ 	.byte	0xff
	.zero		1


	//   ....[230]....
        /*0f44*/ 	.word	0x00008560
        /*0f48*/ 	.word	0x00000000
        /*0f4c*/ 	.word	0x00000000
        /*0f50*/ 	.short	0x010a
        /*0f52*/ 	.byte	0xff
	.zero		1


	//   ....[231]....
        /*0f54*/ 	.word	0x000085c0
        /*0f58*/ 	.word	0x00000000
        /*0f5c*/ 	.word	0x00000000
        /*0f60*/ 	.short	0x010a
        /*0f62*/ 	.byte	0xff
	.zero		1


	//   ....[232]....
        /*0f64*/ 	.word	0x00008620
        /*0f68*/ 	.word	0x00000000
        /*0f6c*/ 	.word	0x00000000
        /*0f70*/ 	.short	0x010a
        /*0f72*/ 	.byte	0xff
	.zero		1


	//   ....[233]....
        /*0f74*/ 	.word	0x00008680
        /*0f78*/ 	.word	0x00000000
        /*0f7c*/ 	.word	0x00000000
        /*0f80*/ 	.short	0x010a
        /*0f82*/ 	.byte	0xff
	.zero		1


	//   ....[234]....
        /*0f84*/ 	.word	0x000086e0
        /*0f88*/ 	.word	0x00000000
        /*0f8c*/ 	.word	0x00000000
        /*0f90*/ 	.short	0x010a
        /*0f92*/ 	.byte	0xff
	.zero		1


	//   ....[235]....
        /*0f94*/ 	.word	0x00008740
        /*0f98*/ 	.word	0x00000000
        /*0f9c*/ 	.word	0x00000000
        /*0fa0*/ 	.short	0x010a
        /*0fa2*/ 	.byte	0xff
	.zero		1


	//   ....[236]....
        /*0fa4*/ 	.word	0x000087a0
        /*0fa8*/ 	.word	0x00000000
        /*0fac*/ 	.word	0x00000000
        /*0fb0*/ 	.short	0x010a
        /*0fb2*/ 	.byte	0xff
	.zero		1


	//   ....[237]....
        /*0fb4*/ 	.word	0x00008800
        /*0fb8*/ 	.word	0x00000000
        /*0fbc*/ 	.word	0x00000000
        /*0fc0*/ 	.short	0x010a
        /*0fc2*/ 	.byte	0xff
	.zero		1


	//   ....[238]....
        /*0fc4*/ 	.word	0x00008860
        /*0fc8*/ 	.word	0x00000000
        /*0fcc*/ 	.word	0x00000000
        /*0fd0*/ 	.short	0x010a
        /*0fd2*/ 	.byte	0xff
	.zero		1


	//   ....[239]....
        /*0fd4*/ 	.word	0x000088c0
        /*0fd8*/ 	.word	0x00000000
        /*0fdc*/ 	.word	0x00000000
        /*0fe0*/ 	.short	0x010a
        /*0fe2*/ 	.byte	0xff
	.zero		1


	//   ....[240]....
        /*0fe4*/ 	.word	0x00008920
        /*0fe8*/ 	.word	0x00000000
        /*0fec*/ 	.word	0x00000000
        /*0ff0*/ 	.short	0x010a
        /*0ff2*/ 	.byte	0xff
	.zero		1


	//   ....[241]....
        /*0ff4*/ 	.word	0x00008980
        /*0ff8*/ 	.word	0x00000000
        /*0ffc*/ 	.word	0x00000000
        /*1000*/ 	.short	0x010a
        /*1002*/ 	.byte	0xff
	.zero		1


	//   ....[242]....
        /*1004*/ 	.word	0x000089e0
        /*1008*/ 	.word	0x00000000
        /*100c*/ 	.word	0x00000000
        /*1010*/ 	.short	0x010a
        /*1012*/ 	.byte	0xff
	.zero		1


	//   ....[243]....
        /*1014*/ 	.word	0x00008a30
        /*1018*/ 	.word	0x00000000
        /*101c*/ 	.word	0x00000340
        /*1020*/ 	.short	0x010a
        /*1022*/ 	.byte	0xff
	.zero		1


	//   ....[244]....
        /*1024*/ 	.word	0x00008a90
        /*1028*/ 	.word	0x00000000
        /*102c*/ 	.word	0x000002f0
        /*1030*/ 	.short	0x010a
        /*1032*/ 	.byte	0xff
	.zero		1


	//   ....[245]....
        /*1034*/ 	.word	0x00008ae0
        /*1038*/ 	.word	0x00000000
        /*103c*/ 	.word	0x000002e0
        /*1040*/ 	.short	0x010a
        /*1042*/ 	.byte	0xff
	.zero		1


	//   ....[246]....
        /*1044*/ 	.word	0x00008b40
        /*1048*/ 	.word	0x00000000
        /*104c*/ 	.word	0x000002f0
        /*1050*/ 	.short	0x010a
        /*1052*/ 	.byte	0xff
	.zero		1


	//   ....[247]....
        /*1054*/ 	.word	0x00008b90
        /*1058*/ 	.word	0x00000000
        /*105c*/ 	.word	0x000002e0
        /*1060*/ 	.short	0x010a
        /*1062*/ 	.byte	0xff
	.zero		1


	//   ....[248]....
        /*1064*/ 	.word	0x00008bf0
        /*1068*/ 	.word	0x00000002
        /*106c*/ 	.word	0x00000320
        /*1070*/ 	.short	0x010a
        /*1072*/ 	.byte	0xff
	.zero		1


	//   ....[249]....
        /*1074*/ 	.word	0x00008c50
        /*1078*/ 	.word	0x00000000
        /*107c*/ 	.word	0x00000000
        /*1080*/ 	.short	0x010a
        /*1082*/ 	.byte	0xff
	.zero		1


	//   ....[250]....
        /*1084*/ 	.word	0x00008cb0
        /*1088*/ 	.word	0x00000000
        /*108c*/ 	.word	0x00000000
        /*1090*/ 	.short	0x010a
        /*1092*/ 	.byte	0xff
	.zero		1


	//   ....[251]....
        /*1094*/ 	.word	0x00008d10
        /*1098*/ 	.word	0x00000000
        /*109c*/ 	.word	0x00000000
        /*10a0*/ 	.short	0x010a
        /*10a2*/ 	.byte	0xff
	.zero		1


	//   ....[252]....
        /*10a4*/ 	.word	0x00008d70
        /*10a8*/ 	.word	0x00000000
        /*10ac*/ 	.word	0x00000000
        /*10b0*/ 	.short	0x010a
        /*10b2*/ 	.byte	0xff
	.zero		1


	//   ....[253]....
        /*10b4*/ 	.word	0x00008dd0
        /*10b8*/ 	.word	0x00000000
        /*10bc*/ 	.word	0x00000000
        /*10c0*/ 	.short	0x010a
        /*10c2*/ 	.byte	0xff
	.zero		1


	//   ....[254]....
        /*10c4*/ 	.word	0x00008e20
        /*10c8*/ 	.word	0x00000000
        /*10cc*/ 	.word	0x000002e0
        /*10d0*/ 	.short	0x010a
        /*10d2*/ 	.byte	0xff
	.zero		1


	//   ....[255]....
        /*10d4*/ 	.word	0x00008e80
        /*10d8*/ 	.word	0x00000000
        /*10dc*/ 	.word	0x000002d8
        /*10e0*/ 	.short	0x010a
        /*10e2*/ 	.byte	0xff
	.zero		1


	//   ....[0]....
        /*10e4*/ 	.word	0x00008ee0
        /*10e8*/ 	.word	0x00000000
        /*10ec*/ 	.word	0x000002c0
        /*10f0*/ 	.short	0x010a
        /*10f2*/ 	.byte	0xff
	.zero		1


	//   ....[1]....
        /*10f4*/ 	.word	0x00008f40
        /*10f8*/ 	.word	0x00000000
        /*10fc*/ 	.word	0x00000000
        /*1100*/ 	.short	0x010a
        /*1102*/ 	.byte	0xff
	.zero		1


	//   ....[2]....
        /*1104*/ 	.word	0x00008f90
        /*1108*/ 	.word	0x00000000
        /*110c*/ 	.word	0x000002e0
        /*1110*/ 	.short	0x010a
        /*1112*/ 	.byte	0xff
	.zero		1


	//   ....[3]....
        /*1114*/ 	.word	0x00008fe0
        /*1118*/ 	.word	0x00000003
        /*111c*/ 	.word	0x000002b0
        /*1120*/ 	.short	0x010a
        /*1122*/ 	.byte	0xff
	.zero		1


	//   ....[4]....
        /*1124*/ 	.word	0x00009030
        /*1128*/ 	.word	0x00000045
        /*112c*/ 	.word	0x00000300
        /*1130*/ 	.short	0x010a
        /*1132*/ 	.byte	0xff
	.zero		1


	//----- nvinfo : EIATTR_NUM_MBARRIERS
	.align		4
.L_47:
        /*1134*/ 	.byte	0x03, 0x38
        /*1136*/ 	.short	0x006c


	//----- nvinfo : EIATTR_EXIT_INSTR_OFFSETS
	.align		4
        /*1138*/ 	.byte	0x04, 0x1c
        /*113a*/ 	.short	(.L_49 - .L_48)


	//   ....[0]....
.L_48:
        /*113c*/ 	.word	0x00003fc0


	//   ....[1]....
        /*1140*/ 	.word	0x000044b0


	//   ....[2]....
        /*1144*/ 	.word	0x00004510


	//   ....[3]....
        /*1148*/ 	.word	0x00005380


	//   ....[4]....
        /*114c*/ 	.word	0x00005fc0


	//   ....[5]....
        /*1150*/ 	.word	0x00006000


	//   ....[6]....
        /*1154*/ 	.word	0x00007820


	//   ....[7]....
        /*1158*/ 	.word	0x000078a0


	//   ....[8]....
        /*115c*/ 	.word	0x000078d0


	//   ....[9]....
        /*1160*/ 	.word	0x00007900


	//----- nvinfo : EIATTR_MAX_THREADS
	.align		4
.L_49:
        /*1164*/ 	.byte	0x04, 0x05
        /*1166*/ 	.short	(.L_51 - .L_50)
.L_50:
        /*1168*/ 	.word	0x00000100
        /*116c*/ 	.word	0x00000001
        /*1170*/ 	.word	0x00000001


	//----- nvinfo : EIATTR_CRS_STACK_SIZE
	.align		4
.L_51:
        /*1174*/ 	.byte	0x04, 0x1e
        /*1176*/ 	.short	(.L_53 - .L_52)
.L_52:
        /*1178*/ 	.word	0x00000000


	//----- nvinfo : EIATTR_CBANK_PARAM_SIZE
	.align		4
.L_53:
        /*117c*/ 	.byte	0x03, 0x19
        /*117e*/ 	.short	0x0800


	//----- nvinfo : EIATTR_PARAM_CBANK
	.align		4
        /*1180*/ 	.byte	0x04, 0x0a
        /*1182*/ 	.short	(.L_55 - .L_54)
	.align		4
.L_54:
        /*1184*/ 	.word	index@(.nv.constant0._ZN7cutlass13device_kernelINS_4gemm6kernel13GemmUniversalIN4cute5tupleIJiiiiEEENS1_10collective13CollectiveMmaINS1_35MainloopSm100TmaUmmaWarpSpecializedILi43ELi2ELi4ENS5_IJNS4_1CILi1EEESB_SB_EEEEENS5_IJNSA_ILi64EEENSA_ILi16EEESE_EEEaNS5_IJSB_llEEEaSH_NS4_8TiledMMAINS4_8MMA_AtomIJNS4_15SM100_MMA_S8_SSIaaiLi64ELi16ELNS4_4UMMA5MajorE1ELSM_1ELNSL_8SaturateE0EEEEEENS4_6LayoutISC_NS5_IJNSA_ILi0EEESR_SR_EEEEENS5_IJNS4_10UnderscoreESU_SU_EEEEENS4_13SM90_TMA_LOADENS4_14ComposedLayoutINS4_7SwizzleILi2ELi4ELi3EEENS4_18smem_ptr_flag_bitsILi8EEENSQ_INS5_IJSE_NSA_ILi8EEEEEENS5_IJSB_SE_EEEEEEEvNS4_8identityESX_NSY_INSZ_ILi0ELi4ELi3EEES12_NSQ_INS5_IJSF_S13_EEENS5_IJSB_SF_EEEEEEEvS18_EENS_8epilogue10collective18CollectiveEpilogueINS1F_23Sm100TmaWarpSpecializedILi2ELi1ELi8ELb1ELb0EEEJSG_NS5_IJNSQ_ISE_SB_EENSQ_ISF_SB_EEEEEfNS5_IJlSB_lEEEfS1N_NS1F_6fusion15FusionCallbacksIS1J_NS1O_17LinearCombinationIfifiLNS_15FloatRoundStyleE2EEESG_S1M_JEEENS4_5SM1004TMEM4LOAD26SM100_TMEM_LOAD_16dp128b4xESX_NSY_IS10_NS11_ILi32EEENSQ_INS5_IJS13_SF_EEENS5_IJSF_SB_EEEEEEENS4_17SM75_U32x4_LDSM_NENS4_14SM90_TMA_STOREES22_NS4_17SM90_U32x4_STSM_NENS4_39AutoVectorizingCopyWithAssumedAlignmentILi128EEEEEEvvEEEEvNT_6ParamsE)
        /*1188*/ 	.short	0x0380
        /*118a*/ 	.short	0x0800


	//----- nvinfo : EIATTR_SW_WAR
	.align		4
.L_55:
        /*118c*/ 	.byte	0x04, 0x36
        /*118e*/ 	.short	(.L_57 - .L_56)
.L_56:
        /*1190*/ 	.word	0x00000008
.L_57:


//--------------------- .nv.callgraph             --------------------------
	.section	.nv.callgraph,"",@"SHT_CUDA_CALLGRAPH"
	.align	4
	.sectionentsize	8
	.align		4
        /*0000*/ 	.word	0x00000000
	.align		4
        /*0004*/ 	.word	0xffffffff
	.align		4
        /*0008*/ 	.word	index@(_ZN7cutlass13device_kernelINS_4gemm6kernel13GemmUniversalIN4cute5tupleIJiiiiEEENS1_10collective13CollectiveMmaINS1_35MainloopSm100TmaUmmaWarpSpecializedILi43ELi2ELi4ENS5_IJNS4_1CILi1EEESB_SB_EEEEENS5_IJNSA_ILi64EEENSA_ILi16EEESE_EEEaNS5_IJSB_llEEEaSH_NS4_8TiledMMAINS4_8MMA_AtomIJNS4_15SM100_MMA_S8_SSIaaiLi64ELi16ELNS4_4UMMA5MajorE1ELSM_1ELNSL_8SaturateE0EEEEEENS4_6LayoutISC_NS5_IJNSA_ILi0EEESR_SR_EEEEENS5_IJNS4_10UnderscoreESU_SU_EEEEENS4_13SM90_TMA_LOADENS4_14ComposedLayoutINS4_7SwizzleILi2ELi4ELi3EEENS4_18smem_ptr_flag_bitsILi8EEENSQ_INS5_IJSE_NSA_ILi8EEEEEENS5_IJSB_SE_EEEEEEEvNS4_8identityESX_NSY_INSZ_ILi0ELi4ELi3EEES12_NSQ_INS5_IJSF_S13_EEENS5_IJSB_SF_EEEEEEEvS18_EENS_8epilogue10collective18CollectiveEpilogueINS1F_23Sm100TmaWarpSpecializedILi2ELi1ELi8ELb1ELb0EEEJSG_NS5_IJNSQ_ISE_SB_EENSQ_ISF_SB_EEEEEfNS5_IJlSB_lEEEfS1N_NS1F_6fusion15FusionCallbacksIS1J_NS1O_17LinearCombinationIfifiLNS_15FloatRoundStyleE2EEESG_S1M_JEEENS4_5SM1004TMEM4LOAD26SM100_TMEM_LOAD_16dp128b4xESX_NSY_IS10_NS11_ILi32EEENSQ_INS5_IJS13_SF_EEENS5_IJSF_SB_EEEEEEENS4_17SM75_U32x4_LDSM_NENS4_14SM90_TMA_STOREES22_NS4_17SM90_U32x4_STSM_NENS4_39AutoVectorizingCopyWithAssumedAlignmentILi128EEEEEEvvEEEEvNT_6ParamsE)
	.align		4
        /*000c*/ 	.word	index@(__assertfail)
	.align		4
        /*0010*/ 	.word	0x00000000
	.align		4
        /*0014*/ 	.word	0xfffffffe
	.align		4
        /*0018*/ 	.word	0x00000000
	.align		4
        /*001c*/ 	.word	0xfffffffd
	.align		4
        /*0020*/ 	.word	0x00000000
	.align		4
        /*0024*/ 	.word	0xfffffffc


//--------------------- .nv.constant4             --------------------------
	.section	.nv.constant4,"a",@progbits
	.align	8
	.align		8
.nv.constant4:
        /*0000*/ 	.dword	__assertfail
	.align		8
        /*0008*/ 	.dword	__unnamed_1
	.align		8
        /*0010*/ 	.dword	__unnamed_2
	.align		8
        /*0018*/ 	.dword	_ZN39_INTERNAL_8bdfa58b_4_k_cu_88d3128f_28644cuda3std3__45__cpo5beginE
	.align		8
        /*0020*/ 	.dword	_ZN39_INTERNAL_8bdfa58b_4_k_cu_88d3128f_28644cuda3std3__45__cpo3endE
	.align		8
        /*0028*/ 	.dword	_ZN39_INTERNAL_8bdfa58b_4_k_cu_88d3128f_28644cuda3std3__45__cpo6cbeginE
	.align		8
        /*0030*/ 	.dword	_ZN39_INTERNAL_8bdfa58b_4_k_cu_88d3128f_28644cuda3std3__45__cpo4cendE
	.align		8
        /*0038*/ 	.dword	_ZN39_INTERNAL_8bdfa58b_4_k_cu_88d3128f_28644cuda3std3__441_GLOBAL__N__8bdfa58b_4_k_cu_88d3128f_28646ignoreE
	.align		8
        /*0040*/ 	.dword	_ZN39_INTERNAL_8bdfa58b_4_k_cu_88d3128f_28644cuda3std3__419piecewise_constructE
	.align		8
        /*0048*/ 	.dword	_ZN39_INTERNAL_8bdfa58b_4_k_cu_88d3128f_28644cuda3std3__48in_placeE
	.align		8
        /*0050*/ 	.dword	_ZN39_INTERNAL_8bdfa58b_4_k_cu_88d3128f_28644cuda3std6ranges3__45__cpo4swapE
	.align		8
        /*0058*/ 	.dword	_ZN39_INTERNAL_8bdfa58b_4_k_cu_88d3128f_28644cuda3std6ranges3__45__cpo9iter_moveE
	.align		8
        /*0060*/ 	.dword	_ZN39_INTERNAL_8bdfa58b_4_k_cu_88d3128f_28644cute7productE
	.align		8
        /*0068*/ 	.dword	_ZN39_INTERNAL_8bdfa58b_4_k_cu_88d3128f_28644cute1_E
	.align		8
        /*0070*/ 	.dword	$str$25
	.align		8
        /*0078*/ 	.dword	$str$26
	.align		8
        /*0080*/ 	.dword	$str$27
	.align		8
        /*0088*/ 	.dword	$str$28


//--------------------- .text._ZN7cutlass13device_kernelINS_4gemm6kernel13GemmUniversalIN4cute5tupleIJiiiiEEENS1_10collective13CollectiveMmaINS1_35MainloopSm100TmaUmmaWarpSpecializedILi43ELi2ELi4ENS5_IJNS4_1CILi1EEESB_SB_EEEEENS5_IJNSA_ILi64EEENSA_ILi16EEESE_EEEaNS5_IJSB_llEEEaSH_NS4_8TiledMMAINS4_8MMA_AtomIJNS4_15SM100_MMA_S8_SSIaaiLi64ELi16ELNS4_4UMMA5MajorE1ELSM_1ELNSL_8SaturateE0EEEEEENS4_6LayoutISC_NS5_IJNSA_ILi0EEESR_SR_EEEEENS5_IJNS4_10UnderscoreESU_SU_EEEEENS4_13SM90_TMA_LOADENS4_14ComposedLayoutINS4_7SwizzleILi2ELi4ELi3EEENS4_18smem_ptr_flag_bitsILi8EEENSQ_INS5_IJSE_NSA_ILi8EEEEEENS5_IJSB_SE_EEEEEEEvNS4_8identityESX_NSY_INSZ_ILi0ELi4ELi3EEES12_NSQ_INS5_IJSF_S13_EEENS5_IJSB_SF_EEEEEEEvS18_EENS_8epilogue10collective18CollectiveEpilogueINS1F_23Sm100TmaWarpSpecializedILi2ELi1ELi8ELb1ELb0EEEJSG_NS5_IJNSQ_ISE_SB_EENSQ_ISF_SB_EEEEEfNS5_IJlSB_lEEEfS1N_NS1F_6fusion15FusionCallbacksIS1J_NS1O_17LinearCombinationIfifiLNS_15FloatRoundStyleE2EEESG_S1M_JEEENS4_5SM1004TMEM4LOAD26SM100_TMEM_LOAD_16dp128b4xESX_NSY_IS10_NS11_ILi32EEENSQ_INS5_IJS13_SF_EEENS5_IJSF_SB_EEEEEEENS4_17SM75_U32x4_LDSM_NENS4_14SM90_TMA_STOREES22_NS4_17SM90_U32x4_STSM_NENS4_39AutoVectorizingCopyWithAssumedAlignmentILi128EEEEEEvvEEEEvNT_6ParamsE --------------------------
	.section	.text._ZN7cutlass13device_kernelINS_4gemm6kernel13GemmUniversalIN4cute5tupleIJiiiiEEENS1_10collective13CollectiveMmaINS1_35MainloopSm100TmaUmmaWarpSpecializedILi43ELi2ELi4ENS5_IJNS4_1CILi1EEESB_SB_EEEEENS5_IJNSA_ILi64EEENSA_ILi16EEESE_EEEaNS5_IJSB_llEEEaSH_NS4_8TiledMMAINS4_8MMA_AtomIJNS4_15SM100_MMA_S8_SSIaaiLi64ELi16ELNS4_4UMMA5MajorE1ELSM_1ELNSL_8SaturateE0EEEEEENS4_6LayoutISC_NS5_IJNSA_ILi0EEESR_SR_EEEEENS5_IJNS4_10UnderscoreESU_SU_EEEEENS4_13SM90_TMA_LOADENS4_14ComposedLayoutINS4_7SwizzleILi2ELi4ELi3EEENS4_18smem_ptr_flag_bitsILi8EEENSQ_INS5_IJSE_NSA_ILi8EEEEEENS5_IJSB_SE_EEEEEEEvNS4_8identityESX_NSY_INSZ_ILi0ELi4ELi3EEES12_NSQ_INS5_IJSF_S13_EEENS5_IJSB_SF_EEEEEEEvS18_EENS_8epilogue10collective18CollectiveEpilogueINS1F_23Sm100TmaWarpSpecializedILi2ELi1ELi8ELb1ELb0EEEJSG_NS5_IJNSQ_ISE_SB_EENSQ_ISF_SB_EEEEEfNS5_IJlSB_lEEEfS1N_NS1F_6fusion15FusionCallbacksIS1J_NS1O_17LinearCombinationIfifiLNS_15FloatRoundStyleE2EEESG_S1M_JEEENS4_5SM1004TMEM4LOAD26SM100_TMEM_LOAD_16dp128b4xESX_NSY_IS10_NS11_ILi32EEENSQ_INS5_IJS13_SF_EEENS5_IJSF_SB_EEEEEEENS4_17SM75_U32x4_LDSM_NENS4_14SM90_TMA_STOREES22_NS4_17SM90_U32x4_STSM_NENS4_39AutoVectorizingCopyWithAssumedAlignmentILi128EEEEEEvvEEEEvNT_6ParamsE,"ax",@progbits
	.align	128
.text._ZN7cutlass13device_kernelINS_4gemm6kernel13GemmUniversalIN4cute5tupleIJiiiiEEENS1_10collective13CollectiveMmaINS1_35MainloopSm100TmaUmmaWarpSpecializedILi43ELi2ELi4ENS5_IJNS4_1CILi1EEESB_SB_EEEEENS5_IJNSA_ILi64EEENSA_ILi16EEESE_EEEaNS5_IJSB_llEEEaSH_NS4_8TiledMMAINS4_8MMA_AtomIJNS4_15SM100_MMA_S8_SSIaaiLi64ELi16ELNS4_4UMMA5MajorE1ELSM_1ELNSL_8SaturateE0EEEEEENS4_6LayoutISC_NS5_IJNSA_ILi0EEESR_SR_EEEEENS5_IJNS4_10UnderscoreESU_SU_EEEEENS4_13SM90_TMA_LOADENS4_14ComposedLayoutINS4_7SwizzleILi2ELi4ELi3EEENS4_18smem_ptr_flag_bitsILi8EEENSQ_INS5_IJSE_NSA_ILi8EEEEEENS5_IJSB_SE_EEEEEEEvNS4_8identityESX_NSY_INSZ_ILi0ELi4ELi3EEES12_NSQ_INS5_IJSF_S13_EEENS5_IJSB_SF_EEEEEEEvS18_EENS_8epilogue10collective18CollectiveEpilogueINS1F_23Sm100TmaWarpSpecializedILi2ELi1ELi8ELb1ELb0EEEJSG_NS5_IJNSQ_ISE_SB_EENSQ_ISF_SB_EEEEEfNS5_IJlSB_lEEEfS1N_NS1F_6fusion15FusionCallbacksIS1J_NS1O_17LinearCombinationIfifiLNS_15FloatRoundStyleE2EEESG_S1M_JEEENS4_5SM1004TMEM4LOAD26SM100_TMEM_LOAD_16dp128b4xESX_NSY_IS10_NS11_ILi32EEENSQ_INS5_IJS13_SF_EEENS5_IJSF_SB_EEEEEEENS4_17SM75_U32x4_LDSM_NENS4_14SM90_TMA_STOREES22_NS4_17SM90_U32x4_STSM_NENS4_39AutoVectorizingCopyWithAssumedAlignmentILi128EEEEEEvvEEEEvNT_6ParamsE:
        .type           _ZN7cutlass13device_kernelINS_4gemm6kernel13GemmUniversalIN4cute5tupleIJiiiiEEENS1_10collective13CollectiveMmaINS1_35MainloopSm100TmaUmmaWarpSpecializedILi43ELi2ELi4ENS5_IJNS4_1CILi1EEESB_SB_EEEEENS5_IJNSA_ILi64EEENSA_ILi16EEESE_EEEaNS5_IJSB_llEEEaSH_NS4_8TiledMMAINS4_8MMA_AtomIJNS4_15SM100_MMA_S8_SSIaaiLi64ELi16ELNS4_4UMMA5MajorE1ELSM_1ELNSL_8SaturateE0EEEEEENS4_6LayoutISC_NS5_IJNSA_ILi0EEESR_SR_EEEEENS5_IJNS4_10UnderscoreESU_SU_EEEEENS4_13SM90_TMA_LOADENS4_14ComposedLayoutINS4_7SwizzleILi2ELi4ELi3EEENS4_18smem_ptr_flag_bitsILi8EEENSQ_INS5_IJSE_NSA_ILi8EEEEEENS5_IJSB_SE_EEEEEEEvNS4_8identityESX_NSY_INSZ_ILi0ELi4ELi3EEES12_NSQ_INS5_IJSF_S13_EEENS5_IJSB_SF_EEEEEEEvS18_EENS_8epilogue10collective18CollectiveEpilogueINS1F_23Sm100TmaWarpSpecializedILi2ELi1ELi8ELb1ELb0EEEJSG_NS5_IJNSQ_ISE_SB_EENSQ_ISF_SB_EEEEEfNS5_IJlSB_lEEEfS1N_NS1F_6fusion15FusionCallbacksIS1J_NS1O_17LinearCombinationIfifiLNS_15FloatRoundStyleE2EEESG_S1M_JEEENS4_5SM1004TMEM4LOAD26SM100_TMEM_LOAD_16dp128b4xESX_NSY_IS10_NS11_ILi32EEENSQ_INS5_IJS13_SF_EEENS5_IJSF_SB_EEEEEEENS4_17SM75_U32x4_LDSM_NENS4_14SM90_TMA_STOREES22_NS4_17SM90_U32x4_STSM_NENS4_39AutoVectorizingCopyWithAssumedAlignmentILi128EEEEEEvvEEEEvNT_6ParamsE,@function
        .size           _ZN7cutlass13device_kernelINS_4gemm6kernel13GemmUniversalIN4cute5tupleIJiiiiEEENS1_10collective13CollectiveMmaINS1_35MainloopSm100TmaUmmaWarpSpecializedILi43ELi2ELi4ENS5_IJNS4_1CILi1EEESB_SB_EEEEENS5_IJNSA_ILi64EEENSA_ILi16EEESE_EEEaNS5_IJSB_llEEEaSH_NS4_8TiledMMAINS4_8MMA_AtomIJNS4_15SM100_MMA_S8_SSIaaiLi64ELi16ELNS4_4UMMA5MajorE1ELSM_1ELNSL_8SaturateE0EEEEEENS4_6LayoutISC_NS5_IJNSA_ILi0EEESR_SR_EEEEENS5_IJNS4_10UnderscoreESU_SU_EEEEENS4_13SM90_TMA_LOADENS4_14ComposedLayoutINS4_7SwizzleILi2ELi4ELi3EEENS4_18smem_ptr_flag_bitsILi8EEENSQ_INS5_IJSE_NSA_ILi8EEEEEENS5_IJSB_SE_EEEEEEEvNS4_8identityESX_NSY_INSZ_ILi0ELi4ELi3EEES12_NSQ_INS5_IJSF_S13_EEENS5_IJSB_SF_EEEEEEEvS18_EENS_8epilogue10collective18CollectiveEpilogueINS1F_23Sm100TmaWarpSpecializedILi2ELi1ELi8ELb1ELb0EEEJSG_NS5_IJNSQ_ISE_SB_EENSQ_ISF_SB_EEEEEfNS5_IJlSB_lEEEfS1N_NS1F_6fusion15FusionCallbacksIS1J_NS1O_17LinearCombinationIfifiLNS_15FloatRoundStyleE2EEESG_S1M_JEEENS4_5SM1004TMEM4LOAD26SM100_TMEM_LOAD_16dp128b4xESX_NSY_IS10_NS11_ILi32EEENSQ_INS5_IJS13_SF_EEENS5_IJSF_SB_EEEEEEENS4_17SM75_U32x4_LDSM_NENS4_14SM90_TMA_STOREES22_NS4_17SM90_U32x4_STSM_NENS4_39AutoVectorizingCopyWithAssumedAlignmentILi128EEEEEEvvEEEEvNT_6ParamsE,(.L_x_255 - _ZN7cutlass13device_kernelINS_4gemm6kernel13GemmUniversalIN4cute5tupleIJiiiiEEENS1_10collective13CollectiveMmaINS1_35MainloopSm100TmaUmmaWarpSpecializedILi43ELi2ELi4ENS5_IJNS4_1CILi1EEESB_SB_EEEEENS5_IJNSA_ILi64EEENSA_ILi16EEESE_EEEaNS5_IJSB_llEEEaSH_NS4_8TiledMMAINS4_8MMA_AtomIJNS4_15SM100_MMA_S8_SSIaaiLi64ELi16ELNS4_4UMMA5MajorE1ELSM_1ELNSL_8SaturateE0EEEEEENS4_6LayoutISC_NS5_IJNSA_ILi0EEESR_SR_EEEEENS5_IJNS4_10UnderscoreESU_SU_EEEEENS4_13SM90_TMA_LOADENS4_14ComposedLayoutINS4_7SwizzleILi2ELi4ELi3EEENS4_18smem_ptr_flag_bitsILi8EEENSQ_INS5_IJSE_NSA_ILi8EEEEEENS5_IJSB_SE_EEEEEEEvNS4_8identityESX_NSY_INSZ_ILi0ELi4ELi3EEES12_NSQ_INS5_IJSF_S13_EEENS5_IJSB_SF_EEEEEEEvS18_EENS_8epilogue10collective18CollectiveEpilogueINS1F_23Sm100TmaWarpSpecializedILi2ELi1ELi8ELb1ELb0EEEJSG_NS5_IJNSQ_ISE_SB_EENSQ_ISF_SB_EEEEEfNS5_IJlSB_lEEEfS1N_NS1F_6fusion15FusionCallbacksIS1J_NS1O_17LinearCombinationIfifiLNS_15FloatRoundStyleE2EEESG_S1M_JEEENS4_5SM1004TMEM4LOAD26SM100_TMEM_LOAD_16dp128b4xESX_NSY_IS10_NS11_ILi32EEENSQ_INS5_IJS13_SF_EEENS5_IJSF_SB_EEEEEEENS4_17SM75_U32x4_LDSM_NENS4_14SM90_TMA_STOREES22_NS4_17SM90_U32x4_STSM_NENS4_39AutoVectorizingCopyWithAssumedAlignmentILi128EEEEEEvvEEEEvNT_6ParamsE)
        .other          _ZN7cutlass13device_kernelINS_4gemm6kernel13GemmUniversalIN4cute5tupleIJiiiiEEENS1_10collective13CollectiveMmaINS1_35MainloopSm100TmaUmmaWarpSpecializedILi43ELi2ELi4ENS5_IJNS4_1CILi1EEESB_SB_EEEEENS5_IJNSA_ILi64EEENSA_ILi16EEESE_EEEaNS5_IJSB_llEEEaSH_NS4_8TiledMMAINS4_8MMA_AtomIJNS4_15SM100_MMA_S8_SSIaaiLi64ELi16ELNS4_4UMMA5MajorE1ELSM_1ELNSL_8SaturateE0EEEEEENS4_6LayoutISC_NS5_IJNSA_ILi0EEESR_SR_EEEEENS5_IJNS4_10UnderscoreESU_SU_EEEEENS4_13SM90_TMA_LOADENS4_14ComposedLayoutINS4_7SwizzleILi2ELi4ELi3EEENS4_18smem_ptr_flag_bitsILi8EEENSQ_INS5_IJSE_NSA_ILi8EEEEEENS5_IJSB_SE_EEEEEEEvNS4_8identityESX_NSY_INSZ_ILi0ELi4ELi3EEES12_NSQ_INS5_IJSF_S13_EEENS5_IJSB_SF_EEEEEEEvS18_EENS_8epilogue10collective18CollectiveEpilogueINS1F_23Sm100TmaWarpSpecializedILi2ELi1ELi8ELb1ELb0EEEJSG_NS5_IJNSQ_ISE_SB_EENSQ_ISF_SB_EEEEEfNS5_IJlSB_lEEEfS1N_NS1F_6fusion15FusionCallbacksIS1J_NS1O_17LinearCombinationIfifiLNS_15FloatRoundStyleE2EEESG_S1M_JEEENS4_5SM1004TMEM4LOAD26SM100_TMEM_LOAD_16dp128b4xESX_NSY_IS10_NS11_ILi32EEENSQ_INS5_IJS13_SF_EEENS5_IJSF_SB_EEEEEEENS4_17SM75_U32x4_LDSM_NENS4_14SM90_TMA_STOREES22_NS4_17SM90_U32x4_STSM_NENS4_39AutoVectorizingCopyWithAssumedAlignmentILi128EEEEEEvvEEEEvNT_6ParamsE,@"STO_CUDA_ENTRY STV_DEFAULT"
_ZN7cutlass13device_kernelINS_4gemm6kernel13GemmUniversalIN4cute5tupleIJiiiiEEENS1_10collective13CollectiveMmaINS1_35MainloopSm100TmaUmmaWarpSpecializedILi43ELi2ELi4ENS5_IJNS4_1CILi1EEESB_SB_EEEEENS5_IJNSA_ILi64EEENSA_ILi16EEESE_EEEaNS5_IJSB_llEEEaSH_NS4_8TiledMMAINS4_8MMA_AtomIJNS4_15SM100_MMA_S8_SSIaaiLi64ELi16ELNS4_4UMMA5MajorE1ELSM_1ELNSL_8SaturateE0EEEEEENS4_6LayoutISC_NS5_IJNSA_ILi0EEESR_SR_EEEEENS5_IJNS4_10UnderscoreESU_SU_EEEEENS4_13SM90_TMA_LOADENS4_14ComposedLayoutINS4_7SwizzleILi2ELi4ELi3EEENS4_18smem_ptr_flag_bitsILi8EEENSQ_INS5_IJSE_NSA_ILi8EEEEEENS5_IJSB_SE_EEEEEEEvNS4_8identityESX_NSY_INSZ_ILi0ELi4ELi3EEES12_NSQ_INS5_IJSF_S13_EEENS5_IJSB_SF_EEEEEEEvS18_EENS_8epilogue10collective18CollectiveEpilogueINS1F_23Sm100TmaWarpSpecializedILi2ELi1ELi8ELb1ELb0EEEJSG_NS5_IJNSQ_ISE_SB_EENSQ_ISF_SB_EEEEEfNS5_IJlSB_lEEEfS1N_NS1F_6fusion15FusionCallbacksIS1J_NS1O_17LinearCombinationIfifiLNS_15FloatRoundStyleE2EEESG_S1M_JEEENS4_5SM1004TMEM4LOAD26SM100_TMEM_LOAD_16dp128b4xESX_NSY_IS10_NS11_ILi32EEENSQ_INS5_IJS13_SF_EEENS5_IJSF_SB_EEEEEEENS4_17SM75_U32x4_LDSM_NENS4_14SM90_TMA_STOREES22_NS4_17SM90_U32x4_STSM_NENS4_39AutoVectorizingCopyWithAssumedAlignmentILi128EEEEEEvvEEEEvNT_6ParamsE:
[----:B------:R-:W1:Y:S01]  /*0000*/  LDC R1, c[0x0][0x37c] ;  /* 0x0000df00ff017b82 */ /* 0x000e620000000800 */
[----:B------:R-:W2:Y:S01]  /*0010*/  S2R R65, SR_TID.X ;  /* 0x0000000000417919 */ /* 0x000ea20000002100 */
[----:B------:R-:W3:Y:S01]  /*0020*/  LDCU.64 UR4, c[0x0][0x890] ;  /* 0x00011200ff0477ac */ /* 0x000ee20008000a00 */
[----:B------:R-:W-:Y:S02]  /*0030*/  PRMT R53, RZ, 0x7610, R53 ;  /* 0x00007610ff357816 */ /* 0x000fe40000000035 */
[----:B------:R-:W-:Y:S01]  /*0040*/  ELECT P5, URZ, PT ;  /* 0x0000000000ff782f */ /* 0x000fe200038a0000 */
[----:B------:R-:W4:Y:S01]  /*0050*/  LDCU.64 UR40, c[0x0][0x358] ;  /* 0x00006b00ff2877ac */ /* 0x000f220008000a00 */
[----:B---3--:R-:W-:-:S04]  /*0060*/  UISETP.NE.U32.AND UP0, UPT, UR4, URZ, UPT ;  /* 0x000000ff0400728c */ /* 0x008fc8000bf05070 */
[----:B------:R-:W-:Y:S01]  /*0070*/  UISETP.NE.AND.EX UP0, UPT, UR5, URZ, UPT, UP0 ;  /* 0x000000ff0500728c */ /* 0x000fe2000bf05300 */
[----:B--2---:R-:W-:-:S05]  /*0080*/  SHF.R.U32.HI R58, RZ, 0x5, R65 ;  /* 0x00000005ff3a7819 */ /* 0x004fca0000011641 */
[----:B------:R-:W2:Y:S02]  /*0090*/  SHFL.IDX PT, R0, R58, RZ, 0x1f ;  /* 0x00001fff3a007589 */ /* 0x000ea400000e0000 */
[----:B--2---:R-:W-:Y:S01]  /*00a0*/  R2UR UR8, R0 ;  /* 0x00000000000872ca */ /* 0x004fe200000e0000 */
[----:B-1--4-:R-:W-:-:S14]  /*00b0*/  BRA.U UP0, `(.L_x_0) ;  /* 0x00000001002c7547 */ /* 0x012fdc000b800000 */
[----:B------:R-:W1:Y:S02]  /*00c0*/  LDCU.64 UR6, c[0x0][0x888] ;  /* 0x00011100ff0677ac */ /* 0x000e640008000a00 */
[----:B-1----:R-:W-:-:S04]  /*00d0*/  UISETP.NE.U32.AND UP0, UPT, UR6, URZ, UPT ;  /* 0x000000ff0600728c */ /* 0x002fc8000bf05070 */
[----:B------:R-:W-:-:S09]  /*00e0*/  UISETP.NE.AND.EX UP0, UPT, UR7, URZ, UPT, UP0 ;  /* 0x000000ff0700728c */ /* 0x000fd2000bf05300 */
[----:B------:R-:W-:Y:S05]  /*00f0*/  BRA.U !UP0, `(.L_x_1) ;  /* 0x0000000108107547 */ /* 0x000fea000b800000 */
[----:B------:R-:W1:Y:S02]  /*0100*/  LDC.64 R30, c[0x0][0x888] ;  /* 0x00022200ff1e7b82 */ /* 0x000e640000000a00 */
[----:B-1----:R1:W5:Y:S01]  /*0110*/  LDG.E R30, desc[UR40][R30.64] ;  /* 0x000000281e1e7981 */ /* 0x002362000c1e1900 */
[----:B------:R-:W-:Y:S01]  /*0120*/  HFMA2 R53, -RZ, RZ, 0, 5.9604644775390625e-08 ;  /* 0x00000001ff357431 */ /* 0x000fe200000001ff */
[----:B------:R-:W-:Y:S05]  /*0130*/  BRA `(.L_x_0) ;  /* 0x00000000000c7947 */ /* 0x000fea0003800000 */
.L_x_1:
[----:B------:R-:W1:Y:S01]  /*0140*/  LDCU UR6, c[0x0][0x880] ;  /* 0x00011000ff0677ac */ /* 0x000e620008000800 */
[----:B------:R-:W-:Y:S01]  /*0150*/  HFMA2 R53, -RZ, RZ, 0, 5.9604644775390625e-08 ;  /* 0x00000001ff357431 */ /* 0x000fe200000001ff */
[----:B-1----:R-:W-:-:S07]  /*0160*/  MOV R30, UR6 ;  /* 0x00000006001e7c02 */ /* 0x002fce0008000f00 */
.L_x_0:
[----:B------:R-:W2:Y:S02]  /*0170*/  LDCU.64 UR6, c[0x0][0x8b0] ;  /* 0x00011600ff0677ac */ /* 0x000ea40008000a00 */
[----:B--2---:R-:W-:-:S04]  /*0180*/  UISETP.NE.U32.AND UP0, UPT, UR6, URZ, UPT ;  /* 0x000000ff0600728c */ /* 0x004fc8000bf05070 */
[----:B------:R-:W-:-:S09]  /*0190*/  UISETP.NE.AND.EX UP0, UPT, UR7, URZ, UPT, UP0 ;  /* 0x000000ff0700728c */ /* 0x000fd2000bf05300 */
[----:B------:R-:W-:Y:S05]  /*01a0*/  BRA.U UP0, `(.L_x_2) ;  /* 0x0000000100247547 */ /* 0x000fea000b800000 */
[----:B------:R-:W2:Y:S02]  /*01b0*/  LDCU.64 UR6, c[0x0][0x8a8] ;  /* 0x00011500ff0677ac */ /* 0x000ea40008000a00 */
[----:B--2---:R-:W-:-:S04]  /*01c0*/  UISETP.NE.U32.AND UP0, UPT, UR6, URZ, UPT ;  /* 0x000000ff0600728c */ /* 0x004fc8000bf05070 */
[----:B------:R-:W-:-:S09]  /*01d0*/  UISETP.NE.AND.EX UP0, UPT, UR7, URZ, UPT, UP0 ;  /* 0x000000ff0700728c */ /* 0x000fd2000bf05300 */
[----:B------:R-:W-:Y:S05]  /*01e0*/  BRA.U !UP0, `(.L_x_3) ;  /* 0x00000001080c7547 */ /* 0x000fea000b800000 */
[----:B------:R-:W2:Y:S02]  /*01f0*/  LDC.64 R2, c[0x0][0x8a8] ;  /* 0x00022a00ff027b82 */ /* 0x000ea40000000a00 */
[----:B--2---:R2:W5:Y:S01]  /*0200*/  LDG.E R29, desc[UR40][R2.64] ;  /* 0x00000028021d7981 */ /* 0x004562000c1e1900 */
[----:B------:R-:W-:Y:S05]  /*0210*/  BRA `(.L_x_2) ;  /* 0x0000000000087947 */ /* 0x000fea0003800000 */
.L_x_3:
[----:B------:R-:W2:Y:S02]  /*0220*/  LDCU UR6, c[0x0][0x8a0] ;  /* 0x00011400ff0677ac */ /* 0x000ea40008000800 */
[----:B--2---:R-:W-:Y:S02]  /*0230*/  MOV R29, UR6 ;  /* 0x00000006001d7c02 */ /* 0x004fe40008000f00 */
.L_x_2:
[----:B------:R-:W-:Y:S01]  /*0240*/  IMAD.U32 R0, RZ, RZ, UR8 ;  /* 0x00000008ff007e24 */ /* 0x000fe2000f8e00ff */
[----:B------:R-:W-:Y:S04]  /*0250*/  BSSY.RECONVERGENT B0, `(.L_x_4) ;  /* 0x000000c000007945 */ /* 0x000fe80003800200 */
[C---:B------:R-:W-:Y:S02]  /*0260*/  ISETP.NE.OR P1, PT, R0.reuse, 0x1, !P5 ;  /* 0x000000010000780c */ /* 0x040fe40006f25670 */
[----:B------:R-:W-:-:S11]  /*0270*/  ISETP.NE.OR P0, PT, R0, 0x3, !P5 ;  /* 0x000000030000780c */ /* 0x000fd60006f05670 */
[----:B------:R-:W-:Y:S05]  /*0280*/  @P1 BRA `(.L_x_5) ;  /* 0x0000000000201947 */ /* 0x000fea0003800000 */
[----:B------:R-:W3:Y:S02]  /*0290*/  LDCU.64 UR6, c[0x0][0x348] ;  /* 0x00006900ff0677ac */ /* 0x000ee40008000a00 */
[----:B---3--:R-:W-:Y:S02]  /*02a0*/  UIADD3 UR10, UP1, UPT, UR6, 0x80, URZ ;  /* 0x00000080060a7890 */ /* 0x008fe4000ff3e0ff */
[----:B------:R-:W-:Y:S02]  /*02b0*/  UIADD3 UR6, UP0, UPT, UR6, 0x180, URZ ;  /* 0x0000018006067890 */ /* 0x000fe4000ff1e0ff */
[----:B------:R-:W-:Y:S02]  /*02c0*/  UIADD3.X UR11, UPT, UPT, URZ, UR7, URZ, UP1, !UPT ;  /* 0x00000007ff0b7290 */ /* 0x000fe40008ffe4ff */
[----:B------:R-:W-:-:S07]  /*02d0*/  UIADD3.X UR7, UPT, UPT, URZ, UR7, URZ, UP0, !UPT ;  /* 0x00000007ff077290 */ /* 0x000fce00087fe4ff */
[----:B------:R3:W-:Y:S02]  /*02e0*/  UTMACCTL.PF [UR10] ;  /* 0x000000000a0079b9 */ /* 0x0007e40008040000 */
[----:B------:R3:W-:Y:S02]  /*02f0*/  UTMACCTL.PF [UR6] ;  /* 0x00000000060079b9 */ /* 0x0007e40008040000 */
[----:B---3--:R-:W-:Y:S01]  /*0300*/  NOP ;  /* 0x0000000000007918 */ /* 0x008fe20000000000 */
.L_x_5:
[----:B------:R-:W-:Y:S05]  /*0310*/  BSYNC.RECONVERGENT B0 ;  /* 0x0000000000007941 */ /* 0x000fea0003800200 */
.L_x_4:
[----:B------:R-:W-:Y:S04]  /*0320*/  BSSY.RECONVERGENT B0, `(.L_x_6) ;  /* 0x000000a000007945 */ /* 0x000fe80003800200 */
        /* <DEDUP_REMOVED lines=9> */
.L_x_7:
[----:B------:R-:W-:Y:S05]  /*03c0*/  BSYNC.RECONVERGENT B0 ;  /* 0x0000000000007941 */ /* 0x000fea0003800200 */
.L_x_6:
[----:B------:R-:W3:Y:S01]  /*03d0*/  LDCU.64 UR6, c[0x0][0x888] ;  /* 0x00011100ff0677ac */ /* 0x000ee20008000a00 */
[----:B------:R-:W-:Y:S02]  /*03e0*/  UISETP.EQ.U32.AND UP1, UPT, UR4, URZ, UPT ;  /* 0x000000ff0400728c */ /* 0x000fe4000bf22070 */
[----:B------:R-:W-:Y:S02]  /*03f0*/  UPLOP3.LUT UP2, UPT, UPT, UPT, UPT, 0x80, 0x8 ;  /* 0x000000000008789c */ /* 0x000fe40003f4f070 */
[----:B---3--:R-:W-:-:S04]  /*0400*/  UISETP.NE.U32.AND UP0, UPT, UR6, URZ, UPT ;  /* 0x000000ff0600728c */ /* 0x008fc8000bf05070 */
[----:B------:R-:W-:-:S04]  /*0410*/  UISETP.NE.AND.EX UP0, UPT, UR7, URZ, UPT, UP0 ;  /* 0x000000ff0700728c */ /* 0x000fc8000bf05300 */
[----:B------:R-:W-:-:S04]  /*0420*/  UISETP.EQ.OR.EX UP3, UPT, UR5, URZ, !UP0, UP1 ;  /* 0x000000ff0500728c */ /* 0x000fc8000c762710 */
[----:B------:R-:W-:-:S05]  /*0430*/  UP2UR UR46, UPR, URZ, 0x8 ;  /* 0x00000008ff2e7883 */ /* 0x000fca0008000000 */
[----:B------:R-:W-:Y:S07]  /*0440*/  BRA.U !UP3, `(.L_x_8) ;  /* 0x000000010b207547 */ /* 0x000fee000b800000 */
[----:B-----5:R-:W-:Y:S01]  /*0450*/  R2UR UR6, R30 ;  /* 0x000000001e0672ca */ /* 0x020fe200000e0000 */
[----:B------:R-:W-:Y:S02]  /*0460*/  UISETP.NE.U32.AND UP2, UPT, UR4, URZ, UPT ;  /* 0x000000ff0400728c */ /* 0x000fe4000bf45070 */
[----:B------:R-:W-:Y:S02]  /*0470*/  USEL UR4, URZ, 0xffffffff, UP0 ;  /* 0xffffffffff047887 */ /* 0x000fe40008000000 */
[----:B------:R-:W-:-:S08]  /*0480*/  UISETP.NE.AND.EX UP2, UPT, UR5, URZ, UPT, UP2 ;  /* 0x000000ff0500728c */ /* 0x000fd0000bf45320 */
[----:B------:R-:W-:-:S04]  /*0490*/  UISETP.NE.AND UP1, UPT, UR6, URZ, UPT ;  /* 0x000000ff0600728c */ /* 0x000fc8000bf25270 */
[----:B------:R-:W-:-:S04]  /*04a0*/  @!UP2 USEL UR4, URZ, 0xffffffff, UP1 ;  /* 0xffffffffff04a887 */ /* 0x000fc80008800000 */
[----:B------:R-:W-:-:S04]  /*04b0*/  ULOP3.LUT UR4, UR4, 0x1, URZ, 0xc0, !UPT ;  /* 0x0000000104047892 */ /* 0x000fc8000f8ec0ff */
[----:B------:R-:W-:-:S11]  /*04c0*/  UISETP.NE.U32.AND UP2, UPT, UR4, 0x1, UPT ;  /* 0x000000010400788c */ /* 0x000fd6000bf45070 */
.L_x_8:
[----:B--2---:R-:W2:Y:S01]  /*04d0*/  SHFL.IDX PT, R2, R58, RZ, 0x1f ;  /* 0x00001fff3a027589 */ /* 0x004ea200000e0000 */
[----:B------:R-:W-:-:S04]  /*04e0*/  UISETP.NE.AND UP1, UPT, UR8, 0x2, UPT ;  /* 0x000000020800788c */ /* 0x000fc8000bf25270 */
[----:B------:R-:W-:Y:S01]  /*04f0*/  USEL UR6, URZ, 0x1, UP1 ;  /* 0x00000001ff067887 */ /* 0x000fe20008800000 */
[----:B--2---:R-:W-:-:S13]  /*0500*/  ISETP.NE.AND P0, PT, R2, RZ, PT ;  /* 0x000000ff0200720c */ /* 0x004fda0003f05270 */
[----:B------:R-:W-:Y:S05]  /*0510*/  @P0 BRA `(.L_x_9) ;  /* 0x00000004008c0947 */ /* 0x000fea0003800000 */
[----:B------:R-:W-:Y:S01]  /*0520*/  ELECT P0, URZ, PT ;  /* 0x0000000000ff782f */ /* 0x000fe20003800000 */
[----:B------:R-:W-:-:S12]  /*0530*/  BSSY.RECONVERGENT B0, `(.L_x_9) ;  /* 0x0000061000007945 */ /* 0x000fd80003800200 */
[----:B------:R-:W-:Y:S05]  /*0540*/  @!P0 BRA `(.L_x_10) ;  /* 0x00000004007c8947 */ /* 0x000fea0003800000 */
[----:B------:R-:W2:Y:S01]  /*0550*/  S2UR UR5, SR_CgaCtaId ;  /* 0x00000000000579c3 */ /* 0x000ea20000008800 */
[----:B------:R-:W-:Y:S01]  /*0560*/  UMOV UR7, 0x400 ;  /* 0x0000040000077882 */ /* 0x000fe20000000000 */
[----:B------:R-:W-:Y:S02]  /*0570*/  UMOV UR4, 0x1 ;  /* 0x0000000100047882 */ /* 0x000fe40000000000 */
[----:B------:R-:W-:-:S04]  /*0580*/  UIADD3 UR10, UPT, UPT, -UR4, 0x100000, URZ ;  /* 0x00100000040a7890 */ /* 0x000fc8000fffe1ff */
[----:B------:R-:W-:Y:S02]  /*0590*/  USHF.L.U32 UR11, UR10, 0xb, URZ ;  /* 0x0000000b0a0b7899 */ /* 0x000fe400080006ff */
[----:B------:R-:W-:Y:S02]  /*05a0*/  USHF.L.U32 UR10, UR10, 0x1, URZ ;  /* 0x000000010a0a7899 */ /* 0x000fe400080006ff */
[----:B--2---:R-:W-:Y:S01]  /*05b0*/  ULEA UR5, UR5, UR7, 0x18 ;  /* 0x0000000705057291 */ /* 0x004fe2000f8ec0ff */
[----:B------:R-:W2:Y:S11]  /*05c0*/  FENCE.VIEW.ASYNC.S ;  /* 0x00000000000073c6 */ /* 0x000eb60000000000 */
[----:B--2---:R2:W3:Y:S01]  /*05d0*/  SYNCS.EXCH.64 URZ, [UR5], UR10 ;  /* 0x0000000a05ff75b2 */ /* 0x0044e20008000100 */
[----:B------:R2:W4:Y:S01]  /*05e0*/  SYNCS.EXCH.64 URZ, [UR5+0x158], UR10 ;  /* 0x0001580a05ff75b2 */ /* 0x0005220008000100 */
[----:B------:R2:W1:Y:S01]  /*05f0*/  SYNCS.EXCH.64 URZ, [UR5+0x8], UR10 ;  /* 0x0000080a05ff75b2 */ /* 0x0004620008000100 */
        /* <DEDUP_REMOVED lines=82> */
[----:B------:R2:W1:Y:S02]  /*0b20*/  SYNCS.EXCH.64 URZ, [UR5+0x2a8], UR10 ;  /* 0x0002a80a05ff75b2 */ /* 0x0004640008000100 */
[----:B--234-:R-:W-:Y:S01]  /*0b30*/  NOP ;  /* 0x0000000000007918 */ /* 0x01cfe20000000000 */
.L_x_10:
[----:B------:R-:W-:Y:S05]  /*0b40*/  BSYNC.RECONVERGENT B0 ;  /* 0x0000000000007941 */ /* 0x000fea0003800200 */
.L_x_9:
[----:B------:R-:W2:Y:S01]  /*0b50*/  SHFL.IDX PT, R2, R58, RZ, 0x1f ;  /* 0x00001fff3a027589 */ /* 0x000ea200000e0000 */
[----:B------:R-:W-:Y:S01]  /*0b60*/  NOP ;  /* 0x0000000000007918 */ /* 0x000fe20000000000 */
[----:B--2---:R-:W-:-:S13]  /*0b70*/  ISETP.NE.AND P0, PT, R2, 0x1, PT ;  /* 0x000000010200780c */ /* 0x004fda0003f05270 */
[----:B------:R-:W-:Y:S05]  /*0b80*/  @P0 BRA `(.L_x_11) ;  /* 0x0000000000480947 */ /* 0x000fea0003800000 */
[----:B------:R-:W2:Y:S01]  /*0b90*/  S2UR UR7, SR_CgaCtaId ;  /* 0x00000000000779c3 */ /* 0x000ea20000008800 */
[----:B------:R-:W-:Y:S01]  /*0ba0*/  UMOV UR9, 0x400 ;  /* 0x0000040000097882 */ /* 0x000fe20000000000 */
[----:B------:R-:W-:Y:S01]  /*0bb0*/  UMOV UR5, 0x20 ;  /* 0x0000002000057882 */ /* 0x000fe20000000000 */
[----:B------:R-:W-:Y:S01]  /*0bc0*/  UMOV UR4, 0x80 ;  /* 0x0000008000047882 */ /* 0x000fe20000000000 */
[----:B------:R-:W-:-:S04]  /*0bd0*/  UIADD3 UR10, UPT, UPT, -UR5, 0x100000, URZ ;  /* 0x00100000050a7890 */ /* 0x000fc8000fffe1ff */
[----:B------:R-:W-:Y:S02]  /*0be0*/  USHF.L.U32 UR11, UR10, 0xb, URZ ;  /* 0x0000000b0a0b7899 */ /* 0x000fe400080006ff */
[----:B------:R-:W-:Y:S02]  /*0bf0*/  USHF.L.U32 UR10, UR10, 0x1, URZ ;  /* 0x000000010a0a7899 */ /* 0x000fe400080006ff */
[----:B------:R-:W-:-:S04]  /*0c00*/  UIADD3 UR4, UPT, UPT, -UR4, 0x100000, URZ ;  /* 0x0010000004047890 */ /* 0x000fc8000fffe1ff */
[----:B------:R-:W-:Y:S02]  /*0c10*/  USHF.L.U32 UR5, UR4, 0xb, URZ ;  /* 0x0000000b04057899 */ /* 0x000fe400080006ff */
[----:B------:R-:W-:Y:S01]  /*0c20*/  USHF.L.U32 UR4, UR4, 0x1, URZ ;  /* 0x0000000104047899 */ /* 0x000fe200080006ff */
[----:B------:R-:W-:Y:S01]  /*0c30*/  ELECT P0, URZ, PT ;  /* 0x0000000000ff782f */ /* 0x000fe20003800000 */
[----:B--2---:R-:W-:Y:S01]  /*0c40*/  ULEA UR7, UR7, UR9, 0x18 ;  /* 0x0000000907077291 */ /* 0x004fe2000f8ec0ff */
[----:B------:R-:W2:Y:S11]  /*0c50*/  FENCE.VIEW.ASYNC.S ;  /* 0x00000000000073c6 */ /* 0x000eb60000000000 */
[----:B--2---:R2:W3:Y:S01]  /*0c60*/  SYNCS.EXCH.64 URZ, [UR7+0x2b0], UR10 ;  /* 0x0002b00a07ff75b2 */ /* 0x0044e20008000100 */
[----:B------:R2:W4:Y:S01]  /*0c70*/  SYNCS.EXCH.64 URZ, [UR7+0x2c0], UR4 ;  /* 0x0002c00407ff75b2 */ /* 0x0005220008000100 */
[----:B------:R2:W1:Y:S01]  /*0c80*/  SYNCS.EXCH.64 URZ, [UR7+0x2b8], UR10 ;  /* 0x0002b80a07ff75b2 */ /* 0x0004620008000100 */
[----:B------:R2:W1:Y:S01]  /*0c90*/  SYNCS.EXCH.64 URZ, [UR7+0x2c8], UR4 ;  /* 0x0002c80407ff75b2 */ /* 0x0004620008000100 */
[----:B------:R-:W-:Y:S01]  /*0ca0*/  NOP ;  /* 0x0000000000007918 */ /* 0x000fe20000000000 */
.L_x_11:
[----:B------:R-:W2:Y:S01]  /*0cb0*/  SHFL.IDX PT, R2, R58, RZ, 0x1f ;  /* 0x00001fff3a027589 */ /* 0x000ea200000e0000 */
[----:B------:R-:W-:Y:S01]  /*0cc0*/  NOP ;  /* 0x0000000000007918 */ /* 0x000fe20000000000 */
[----:B--2---:R-:W-:-:S13]  /*0cd0*/  ISETP.NE.AND P0, PT, R2, 0x3, PT ;  /* 0x000000030200780c */ /* 0x004fda0003f05270 */
[----:B------:R-:W-:Y:S05]  /*0ce0*/  @P0 BRA `(.L_x_12) ;  /* 0x0000000000300947 */ /* 0x000fea0003800000 */
[----:B------:R-:W2:Y:S01]  /*0cf0*/  S2UR UR5, SR_CgaCtaId ;  /* 0x00000000000579c3 */ /* 0x000ea20000008800 */
[----:B------:R-:W-:Y:S01]  /*0d00*/  UMOV UR7, 0x400 ;  /* 0x0000040000077882 */ /* 0x000fe20000000000 */
[----:B------:R-:W-:Y:S01]  /*0d10*/  UMOV UR4, 0x20 ;  /* 0x0000002000047882 */ /* 0x000fe20000000000 */
[----:B------:R-:W-:Y:S01]  /*0d20*/  ELECT P0, URZ, PT ;  /* 0x0000000000ff782f */ /* 0x000fe20003800000 */
[----:B------:R-:W-:-:S04]  /*0d30*/  UIADD3 UR10, UPT, UPT, -UR4, 0x100000, URZ ;  /* 0x00100000040a7890 */ /* 0x000fc8000fffe1ff */
[----:B------:R-:W-:Y:S02]  /*0d40*/  USHF.L.U32 UR11, UR10, 0xb, URZ ;  /* 0x0000000b0a0b7899 */ /* 0x000fe400080006ff */
[----:B------:R-:W-:Y:S02]  /*0d50*/  USHF.L.U32 UR10, UR10, 0x1, URZ ;  /* 0x000000010a0a7899 */ /* 0x000fe400080006ff */
[----:B--2---:R-:W-:Y:S01]  /*0d60*/  ULEA UR5, UR5, UR7, 0x18 ;  /* 0x0000000705057291 */ /* 0x004fe2000f8ec0ff */
[----:B------:R-:W2:Y:S11]  /*0d70*/  FENCE.VIEW.ASYNC.S ;  /* 0x00000000000073c6 */ /* 0x000eb60000000000 */
[----:B--2---:R2:W1:Y:S01]  /*0d80*/  SYNCS.EXCH.64 URZ, [UR5+0x2d0], UR10 ;  /* 0x0002d00a05ff75b2 */ /* 0x0044620008000100 */
[----:B------:R2:W1:Y:S01]  /*0d90*/  SYNCS.EXCH.64 URZ, [UR5+0x2d8], UR10 ;  /* 0x0002d80a05ff75b2 */ /* 0x0004620008000100 */
[----:B------:R-:W-:Y:S01]  /*0da0*/  NOP ;  /* 0x0000000000007918 */ /* 0x000fe20000000000 */
.L_x_12:
[----:B------:R-:W3:Y:S01]  /*0db0*/  SHFL.IDX PT, R2, R58, RZ, 0x1f ;  /* 0x00001fff3a027589 */ /* 0x000ee200000e0000 */
[----:B------:R-:W-:Y:S01]  /*0dc0*/  NOP ;  /* 0x0000000000007918 */ /* 0x000fe20000000000 */
[----:B---3--:R-:W-:-:S13]  /*0dd0*/  ISETP.NE.AND P0, PT, R2, 0x4, PT ;  /* 0x000000040200780c */ /* 0x008fda0003f05270 */
[----:B------:R-:W-:Y:S05]  /*0de0*/  @P0 BRA `(.L_x_13) ;  /* 0x00000000004c0947 */ /* 0x000fea0003800000 */
[----:B--2---:R-:W2:Y:S01]  /*0df0*/  S2UR UR5, SR_CgaCtaId ;  /* 0x00000000000579c3 */ /* 0x004ea20000008800 */
[----:B------:R-:W-:Y:S01]  /*0e00*/  UMOV UR9, 0x100 ;  /* 0x0000010000097882 */ /* 0x000fe20000000000 */
[----:B------:R-:W-:Y:S01]  /*0e10*/  UMOV UR7, 0x400 ;  /* 0x0000040000077882 */ /* 0x000fe20000000000 */
[----:B------:R-:W-:Y:S01]  /*0e20*/  USEL UR9, UR9, 0xe0, UP2 ;  /* 0x000000e009097887 */ /* 0x000fe20009000000 */
[----:B------:R-:W-:Y:S01]  /*0e30*/  UMOV UR4, 0x1 ;  /* 0x0000000100047882 */ /* 0x000fe20000000000 */
[----:B------:R-:W-:Y:S01]  /*0e40*/  ELECT P0, URZ, PT ;  /* 0x0000000000ff782f */ /* 0x000fe20003800000 */
[----:B------:R-:W-:-:S04]  /*0e50*/  UIADD3 UR10, UPT, UPT, -UR4, 0x100000, URZ ;  /* 0x00100000040a7890 */ /* 0x000fc8000fffe1ff */
[----:B------:R-:W-:Y:S02]  /*0e60*/  USHF.L.U32 UR11, UR10, 0xb, URZ ;  /* 0x0000000b0a0b7899 */ /* 0x000fe400080006ff */
[----:B------:R-:W-:Y:S02]  /*0e70*/  USHF.L.U32 UR10, UR10, 0x1, URZ ;  /* 0x000000010a0a7899 */ /* 0x000fe400080006ff */
[----:B------:R-:W-:-:S04]  /*0e80*/  UIADD3 UR12, UPT, UPT, -UR9, 0x100000, URZ ;  /* 0x00100000090c7890 */ /* 0x000fc8000fffe1ff */
[----:B------:R-:W-:Y:S02]  /*0e90*/  USHF.L.U32 UR13, UR12, 0xb, URZ ;  /* 0x0000000b0c0d7899 */ /* 0x000fe400080006ff */
[----:B------:R-:W-:Y:S02]  /*0ea0*/  USHF.L.U32 UR12, UR12, 0x1, URZ ;  /* 0x000000010c0c7899 */ /* 0x000fe400080006ff */
[----:B--2---:R-:W-:Y:S01]  /*0eb0*/  ULEA UR5, UR5, UR7, 0x18 ;  /* 0x0000000705057291 */ /* 0x004fe2000f8ec0ff */
[----:B------:R-:W2:Y:S11]  /*0ec0*/  FENCE.VIEW.ASYNC.S ;  /* 0x00000000000073c6 */ /* 0x000eb60000000000 */
[----:B--2---:R3:W2:Y:S01]  /*0ed0*/  SYNCS.EXCH.64 URZ, [UR5+0x2e0], UR10 ;  /* 0x0002e00a05ff75b2 */ /* 0x0046a20008000100 */
[----:B------:R3:W1:Y:S01]  /*0ee0*/  SYNCS.EXCH.64 URZ, [UR5+0x2f0], UR12 ;  /* 0x0002f00c05ff75b2 */ /* 0x0006620008000100 */
[----:B------:R3:W1:Y:S01]  /*0ef0*/  SYNCS.EXCH.64 URZ, [UR5+0x2e8], UR10 ;  /* 0x0002e80a05ff75b2 */ /* 0x0006620008000100 */
[----:B------:R3:W1:Y:S02]  /*0f00*/  SYNCS.EXCH.64 URZ, [UR5+0x2f8], UR12 ;  /* 0x0002f80c05ff75b2 */ /* 0x0006640008000100 */
[----:B---3--:R-:W-:Y:S01]  /*0f10*/  NOP ;  /* 0x0000000000007918 */ /* 0x008fe20000000000 */
.L_x_13:
[----:B------:R-:W3:Y:S01]  /*0f20*/  SHFL.IDX PT, R2, R58, RZ, 0x1f ;  /* 0x00001fff3a027589 */ /* 0x000ee200000e0000 */
[----:B------:R-:W-:Y:S01]  /*0f30*/  NOP ;  /* 0x0000000000007918 */ /* 0x000fe20000000000 */
[----:B---3--:R-:W-:-:S13]  /*0f40*/  ISETP.NE.AND P0, PT, R2, 0x5, PT ;  /* 0x000000050200780c */ /* 0x008fda0003f05270 */
[----:B------:R-:W-:Y:S05]  /*0f50*/  @P0 BRA `(.L_x_14) ;  /* 0x0000000000580947 */ /* 0x000fea0003800000 */
[----:B------:R-:W3:Y:S01]  /*0f60*/  S2UR UR7, SR_CgaCtaId ;  /* 0x00000000000779c3 */ /* 0x000ee20000008800 */
[----:B------:R-:W-:Y:S01]  /*0f70*/  UMOV UR9, 0x400 ;  /* 0x0000040000097882 */ /* 0x000fe20000000000 */
[----:B--2---:R-:W-:Y:S01]  /*0f80*/  UMOV UR5, 0x1 ;  /* 0x0000000100057882 */ /* 0x004fe20000000000 */
        /* <DEDUP_REMOVED lines=8> */
[----:B---3--:R-:W-:Y:S01]  /*1010*/  ULEA UR7, UR7, UR9, 0x18 ;  /* 0x0000000907077291 */ /* 0x008fe2000f8ec0ff */
[----:B------:R-:W2:Y:S11]  /*1020*/  FENCE.VIEW.ASYNC.S ;  /* 0x00000000000073c6 */ /* 0x000eb60000000000 */
[----:B--2---:R3:W2:Y:S01]  /*1030*/  SYNCS.EXCH.64 URZ, [UR7+0x300], UR10 ;  /* 0x0003000a07ff75b2 */ /* 0x0046a20008000100 */
[----:B------:R3:W1:Y:S01]  /*1040*/  SYNCS.EXCH.64 URZ, [UR7+0x320], UR4 ;  /* 0x0003200407ff75b2 */ /* 0x0006620008000100 */
[----:B------:R3:W1:Y:S01]  /*1050*/  SYNCS.EXCH.64 URZ, [UR7+0x308], UR10 ;  /* 0x0003080a07ff75b2 */ /* 0x0006620008000100 */
[----:B------:R3:W1:Y:S01]  /*1060*/  SYNCS.EXCH.64 URZ, [UR7+0x328], UR4 ;  /* 0x0003280407ff75b2 */ /* 0x0006620008000100 */
[----:B------:R3:W1:Y:S01]  /*1070*/  SYNCS.EXCH.64 URZ, [UR7+0x310], UR10 ;  /* 0x0003100a07ff75b2 */ /* 0x0006620008000100 */
[----:B------:R3:W1:Y:S01]  /*1080*/  SYNCS.EXCH.64 URZ, [UR7+0x330], UR4 ;  /* 0x0003300407ff75b2 */ /* 0x0006620008000100 */
[----:B------:R3:W1:Y:S01]  /*1090*/  SYNCS.EXCH.64 URZ, [UR7+0x318], UR10 ;  /* 0x0003180a07ff75b2 */ /* 0x0006620008000100 */
[----:B------:R3:W1:Y:S02]  /*10a0*/  SYNCS.EXCH.64 URZ, [UR7+0x338], UR4 ;  /* 0x0003380407ff75b2 */ /* 0x0006640008000100 */
[----:B---3--:R-:W-:Y:S01]  /*10b0*/  NOP ;  /* 0x0000000000007918 */ /* 0x008fe20000000000 */
.L_x_14:
[----:B------:R-:W3:Y:S01]  /*10c0*/  SHFL.IDX PT, R2, R58, RZ, 0x1f ;  /* 0x00001fff3a027589 */ /* 0x000ee200000e0000 */
[----:B------:R-:W-:Y:S01]  /*10d0*/  NOP ;  /* 0x0000000000007918 */ /* 0x000fe20000000000 */
[----:B---3--:R-:W-:-:S13]  /*10e0*/  ISETP.NE.AND P0, PT, R2, 0x3, PT ;  /* 0x000000030200780c */ /* 0x008fda0003f05270 */
[----:B------:R-:W-:Y:S05]  /*10f0*/  @P0 BRA `(.L_x_15) ;  /* 0x0000000000380947 */ /* 0x000fea0003800000 */
[----:B--2---:R-:W2:Y:S01]  /*1100*/  S2UR UR5, SR_CgaCtaId ;  /* 0x00000000000579c3 */ /* 0x004ea20000008800 */
        /* <DEDUP_REMOVED lines=13> */
.L_x_15:
[----:B--2---:R-:W2:Y:S01]  /*11e0*/  S2UR UR5, SR_CTAID.X ;  /* 0x00000000000579c3 */ /* 0x004ea20000002500 */
[----:B------:R-:W-:-:S05]  /*11f0*/  CS2R.32 R52, SR_CgaSize ;  /* 0x0000000000347805 */ /* 0x000fca0000008a00 */
[----:B------:R-:W-:-:S05]  /*1200*/  IMAD R52, R52, -0xa0, RZ ;  /* 0xffffff6034347824 */ /* 0x000fca00078e02ff */
[----:B------:R-:W-:-:S14]  /*1210*/  R2UR UR9, R52 ;  /* 0x00000000340972ca */ /* 0x000fdc00000e0000 */
[----:B------:R-:W3:Y:S01]  /*1220*/  LDCU UR9, c[0x0][UR9+0x2b0] ;  /* 0x00005600090977ac */ /* 0x000ee20008000800 */
[----:B------:R-:W-:Y:S01]  /*1230*/  NOP ;  /* 0x0000000000007918 */ /* 0x000fe20000000000 */
[----:B------:R-:W-:-:S05]  /*1240*/  CS2R.32 R52, SR_CgaSize ;  /* 0x0000000000347805 */ /* 0x000fca0000008a00 */
[----:B------:R-:W-:-:S05]  /*1250*/  IMAD R52, R52, -0xa0, RZ ;  /* 0xffffff6034347824 */ /* 0x000fca00078e02ff */
[----:B------:R-:W-:-:S14]  /*1260*/  R2UR UR7, R52 ;  /* 0x00000000340772ca */ /* 0x000fdc00000e0000 */
[----:B------:R-:W4:Y:S01]  /*1270*/  LDCU UR7, c[0x0][UR7+0x2b4] ;  /* 0x00005680070777ac */ /* 0x000f220008000800 */
[----:B------:R-:W1:Y:S08]  /*1280*/  S2UR UR4, SR_CTAID.Y ;  /* 0x00000000000479c3 */ /* 0x000e700000002600 */
[----:B------:R-:W4:Y:S01]  /*1290*/  LDC R10, c[0x0][0xb24] ;  /* 0x0002c900ff0a7b82 */ /* 0x000f220000000800 */
[----:B--2---:R-:W-:-:S02]  /*12a0*/  I2FP.F32.U32 R50, UR5 ;  /* 0x0000000500327c45 */ /* 0x004fc40008201000 */
[----:B------:R-:W-:-:S05]  /*12b0*/  CS2R.32 R3, SR_CgaSize ;  /* 0x0000000000037805 */ /* 0x000fca0000008a00 */
[----:B------:R-:W-:-:S06]  /*12c0*/  IMAD R3, R3, -0xa0, RZ ;  /* 0xffffff6003037824 */ /* 0x000fcc00078e02ff */
[----:B------:R-:W2:Y:S01]  /*12d0*/  LDC R3, c[0x0][R3+0x2a0] ;  /* 0x0000a80003037b82 */ /* 0x000ea20000000800 */
[----:B------:R-:W-:Y:S01]  /*12e0*/  MOV R52, UR5 ;  /* 0x0000000500347c02 */ /* 0x000fe20008000f00 */
[----:B---3--:R-:W-:Y:S01]  /*12f0*/  FMUL R50, R50, UR9 ;  /* 0x0000000932327c20 */ /* 0x008fe20008400000 */
[----:B-1----:R-:W-:Y:S02]  /*1300*/  I2FP.F32.U32 R31, UR4 ;  /* 0x00000004001f7c45 */ /* 0x002fe40008201000 */
[----:B------:R-:W-:-:S05]  /*1310*/  CS2R.32 R2, SR_CgaSize ;  /* 0x0000000000027805 */ /* 0x000fca0000008a00 */
[----:B------:R-:W-:-:S06]  /*1320*/  IMAD R2, R2, -0xa0, RZ ;  /* 0xffffff6002027824 */ /* 0x000fcc00078e02ff */
[----:B------:R-:W1:Y:S01]  /*1330*/  LDC R2, c[0x0][R2+0x2a4] ;  /* 0x0000a90002027b82 */ /* 0x000e620000000800 */
[----:B------:R-:W-:Y:S01]  /*1340*/  MOV R51, UR4 ;  /* 0x0000000400337c02 */ /* 0x000fe20008000f00 */
[----:B------:R-:W3:Y:S01]  /*1350*/  F2I.U32.TRUNC.NTZ R50, R50 ;  /* 0x0000003200327305 */ /* 0x000ee2000020f000 */
[----:B----4-:R-:W-:-:S05]  /*1360*/  FMUL R31, R31, UR7 ;  /* 0x000000071f1f7c20 */ /* 0x010fca0008400000 */
[----:B------:R-:W-:Y:S01]  /*1370*/  BAR.SYNC.DEFER_BLOCKING 0x0 ;  /* 0x0000000000007b1d */ /* 0x000fe20000010000 */
[----:B------:R-:W-:-:S05]  /*1380*/  ISETP.GE.AND P0, PT, R10, 0x1, PT ;  /* 0x000000010a00780c */ /* 0x000fca0003f06270 */
[----:B------:R-:W4:Y:S02]  /*1390*/  F2I.U32.TRUNC.NTZ R31, R31 ;  /* 0x0000001f001f7305 */ /* 0x000f24000020f000 */
[----:B------:R-:W1:Y:S01]  /*13a0*/  S2UR UR36, SR_CTAID.Z ;  /* 0x00000000002479c3 */ /* 0x000e620000002700 */
[----:B---3--:R-:W-:-:S05]  /*13b0*/  IADD3 R50, PT, PT, -R50, RZ, RZ ;  /* 0x000000ff32327210 */ /* 0x008fca0007ffe1ff */
[----:B--2---:R-:W-:Y:S01]  /*13c0*/  IMAD R50, R3, R50, UR5 ;  /* 0x0000000503327e24 */ /* 0x004fe2000f8e0232 */
[----:B----4-:R-:W-:-:S05]  /*13d0*/  IADD3 R31, PT, PT, -R31, RZ, RZ ;  /* 0x000000ff1f1f7210 */ /* 0x010fca0007ffe1ff */
[----:B-1----:R-:W-:Y:S01]  /*13e0*/  IMAD R31, R2, R31, UR4 ;  /* 0x00000004021f7e24 */ /* 0x002fe2000f8e021f */
[----:B------:R-:W-:Y:S06]  /*13f0*/  @!P0 BRA `(.L_x_16) ;  /* 0x0000000000b88947 */ /* 0x000fec0003800000 */
[----:B------:R-:W1:Y:S01]  /*1400*/  LDC.64 R4, c[0x0][0xb18] ;  /* 0x0002c600ff047b82 */ /* 0x000e620000000a00 */
[----:B------:R-:W-:-:S07]  /*1410*/  ISETP.NE.AND P0, PT, R10, 0x1, PT ;  /* 0x000000010a00780c */ /* 0x000fce0003f05270 */
[----:B------:R-:W2:Y:S08]  /*1420*/  LDC R9, c[0x0][0xb0c] ;  /* 0x0002c300ff097b82 */ /* 0x000eb00000000800 */
[----:B------:R-:W3:Y:S08]  /*1430*/  LDC R12, c[0x0][0x370] ;  /* 0x0000dc00ff0c7b82 */ /* 0x000ef00000000800 */
[----:B------:R-:W4:Y:S01]  /*1440*/  LDC R11, c[0x0][0x374] ;  /* 0x0000dd00ff0b7b82 */ /* 0x000f220000000800 */
[----:B-1----:R-:W-:-:S07]  /*1450*/  ISETP.NE.AND P1, PT, R4, 0x1, PT ;  /* 0x000000010400780c */ /* 0x002fce0003f25270 */
[----:B------:R-:W3:Y:S01]  /*1460*/  LDC.64 R6, c[0x0][0xb10] ;  /* 0x0002c400ff067b82 */ /* 0x000ee20000000a00 */
[----:B--2---:R-:W-:-:S07]  /*1470*/  ISETP.NE.AND P2, PT, R9, 0x1, PT ;  /* 0x000000010900780c */ /* 0x004fce0003f45270 */
[----:B------:R-:W1:Y:S08]  /*1480*/  LDC R8, c[0x0][0xb20] ;  /* 0x0002c800ff087b82 */ /* 0x000e700000000800 */
[----:B------:R-:W2:Y:S01]  /*1490*/  LDC.64 R2, c[0x0][0xb28] ;  /* 0x0002ca00ff027b82 */ /* 0x000ea20000000a00 */
[----:B----4-:R-:W-:-:S04]  /*14a0*/  IMAD.HI.U32 R13, R11, R5, RZ ;  /* 0x000000050b0d7227 */ /* 0x010fc800078e00ff */
[----:B------:R-:W-:-:S04]  /*14b0*/  IMAD.HI.U32 R5, R51, R5, RZ ;  /* 0x0000000533057227 */ /* 0x000fc800078e00ff */
[----:B---3--:R-:W-:-:S05]  /*14c0*/  IMAD.HI.U32 R14, R12, R6, RZ ;  /* 0x000000060c0e7227 */ /* 0x008fca00078e00ff */
[-C--:B------:R-:W-:Y:S01]  /*14d0*/  @P2 SHF.R.U32.HI R12, RZ, R7.reuse, R14 ;  /* 0x00000007ff0c2219 */ /* 0x080fe2000001160e */
[C---:B------:R-:W-:Y:S01]  /*14e0*/  IMAD.HI.U32 R14, R52.reuse, R6, RZ ;  /* 0x00000006340e7227 */ /* 0x040fe200078e00ff */
[-C--:B-1----:R-:W-:Y:S02]  /*14f0*/  @P1 SHF.R.U32.HI R11, RZ, R8.reuse, R13 ;  /* 0x00000008ff0b1219 */ /* 0x082fe4000001160d */
[----:B------:R-:W-:Y:S02]  /*1500*/  SHF.R.U32.HI R5, RZ, R8, R5 ;  /* 0x00000008ff057219 */ /* 0x000fe40000011605 */
[----:B------:R-:W-:Y:S02]  /*1510*/  SHF.R.U32.HI R14, RZ, R7, R14 ;  /* 0x00000007ff0e7219 */ /* 0x000fe4000001160e */
[----:B------:R-:W-:Y:S01]  /*1520*/  SEL R5, R51, R5, !P1 ;  /* 0x0000000533057207 */ /* 0x000fe20004800000 */
[----:B--2---:R-:W-:Y:S01]  /*1530*/  IMAD.HI.U32 R13, R11, R2, RZ ;  /* 0x000000020b0d7227 */ /* 0x004fe200078e00ff */
[----:B------:R-:W-:-:S03]  /*1540*/  SEL R14, R52, R14, !P2 ;  /* 0x0000000e340e7207 */ /* 0x000fc60005000000 */
[----:B------:R-:W-:Y:S01]  /*1550*/  IMAD.HI.U32 R6, R12, R2, RZ ;  /* 0x000000020c067227 */ /* 0x000fe200078e00ff */
[----:B------:R-:W-:-:S04]  /*1560*/  @P0 SHF.R.U32.HI R11, RZ, R3, R13 ;  /* 0x00000003ff0b0219 */ /* 0x000fc8000001160d */
[----:B------:R-:W-:Y:S01]  /*1570*/  @P0 SHF.R.U32.HI R12, RZ, R3, R6 ;  /* 0x00000003ff0c0219 */ /* 0x000fe20000011606 */
[----:B------:R-:W-:-:S04]  /*1580*/  IMAD R11, R11, R10, RZ ;  /* 0x0000000a0b0b7224 */ /* 0x000fc800078e02ff */
[----:B------:R-:W-:Y:S01]  /*1590*/  IMAD R6, R12, R10, RZ ;  /* 0x0000000a0c067224 */ /* 0x000fe200078e02ff */
[----:B------:R-:W-:-:S04]  /*15a0*/  ISETP.GE.AND P1, PT, R5, R11, PT ;  /* 0x0000000b0500720c */ /* 0x000fc80003f26270 */
[----:B------:R-:W-:Y:S01]  /*15b0*/  ISETP.GE.OR P1, PT, R14, R6, P1 ;  /* 0x000000060e00720c */ /* 0x000fe20000f26670 */
[----:B------:R-:W-:-:S05]  /*15c0*/  IMAD.HI.U32 R6, R5, R2, RZ ;  /* 0x0000000205067227 */ /* 0x000fca00078e00ff */
[----:B------:R-:W-:-:S04]  /*15d0*/  SHF.R.U32.HI R6, RZ, R3, R6 ;  /* 0x00000003ff067219 */ /* 0x000fc80000011606 */
[----:B------:R-:W-:-:S03]  /*15e0*/  SEL R6, R5, R6, !P0 ;  /* 0x0000000605067207 */ /* 0x000fc60004000000 */
[----:B------:R-:W-:Y:S01]  /*15f0*/  @!P1 IMAD.HI.U32 R7, R14, R2, RZ ;  /* 0x000000020e079227 */ /* 0x000fe200078e00ff */
[----:B------:R-:W-:-:S04]  /*1600*/  IADD3 R2, PT, PT, -R6, RZ, RZ ;  /* 0x000000ff06027210 */ /* 0x000fc80007ffe1ff */
[----:B------:R-:W-:Y:S01]  /*1610*/  @!P1 SHF.R.U32.HI R3, RZ, R3, R7 ;  /* 0x00000003ff039219 */ /* 0x000fe20000011607 */
[----:B------:R-:W-:Y:S01]  /*1620*/  IMAD R2, R10, R2, R5 ;  /* 0x000000020a027224 */ /* 0x000fe200078e0205 */
[----:B------:R-:W-:Y:S02]  /*1630*/  IADD3 R7, PT, PT, -R5, RZ, RZ ;  /* 0x000000ff05077210 */ /* 0x000fe40007ffe1ff */
[----:B------:R-:W-:-:S03]  /*1640*/  @!P1 SEL R3, R14, R3, !P0 ;  /* 0x000000030e039207 */ /* 0x000fc60004000000 */
[----:B------:R-:W-:Y:S02]  /*1650*/  IMAD R7, R4, R7, R51 ;  /* 0x0000000704077224 */ /* 0x000fe400078e0233 */
[--C-:B------:R-:W-:Y:S02]  /*1660*/  @!P1 IMAD.IADD R6, R6, 0x1, -R3.reuse ;  /* 0x0000000106069824 */ /* 0x100fe400078e0a03 */
[----:B------:R-:W-:Y:S01]  /*1670*/  @!P1 IMAD R3, R2, R12, R3 ;  /* 0x0000000c02039224 */ /* 0x000fe200078e0203 */
[----:B------:R-:W-:Y:S01]  /*1680*/  IADD3 R2, PT, PT, -R14, RZ, RZ ;  /* 0x000000ff0e027210 */ /* 0x000fe20007ffe1ff */
[----:B------:R-:W-:Y:S02]  /*1690*/  @!P1 IMAD R5, R6, R10, R14 ;  /* 0x0000000a06059224 */ /* 0x000fe400078e020e */
[----:B------:R-:W-:Y:S02]  /*16a0*/  @!P1 IMAD.MOV.U32 R14, RZ, RZ, R3 ;  /* 0x000000ffff0e9224 */ /* 0x000fe400078e0003 */
[----:B------:R-:W-:-:S02]  /*16b0*/  IMAD R2, R9, R2, R52 ;  /* 0x0000000209027224 */ /* 0x000fc400078e0234 */
[----:B------:R-:W-:Y:S02]  /*16c0*/  IMAD R51, R5, R4, R7 ;  /* 0x0000000405337224 */ /* 0x000fe400078e0207 */
[----:B------:R-:W-:Y:S02]  /*16d0*/  IMAD R52, R14, R9, R2 ;  /* 0x000000090e347224 */ /* 0x000fe400078e0202 */
.L_x_16:
[----:B------:R-:W1:Y:S01]  /*16e0*/  LDCU UR4, c[0x0][0xb30] ;  /* 0x00016600ff0477ac */ /* 0x000e620008000800 */
[----:B------:R-:W2:Y:S08]  /*16f0*/  S2UR UR37, SR_CgaCtaId ;  /* 0x00000000002579c3 */ /* 0x000eb00000008800 */
[----:B------:R-:W3:Y:S01]  /*1700*/  LDC R22, c[0x0][0xb24] ;  /* 0x0002c900ff167b82 */ /* 0x000ee20000000800 */
[----:B-1----:R-:W-:-:S09]  /*1710*/  UISETP.NE.AND UP1, UPT, UR4, 0x1, UPT ;  /* 0x000000010400788c */ /* 0x002fd2000bf25270 */
[----:B--2---:R-:W-:Y:S05]  /*1720*/  BRA.U UP1, `(.L_x_17) ;  /* 0x0000000101407547 */ /* 0x004fea000b800000 */
[----:B------:R-:W1:Y:S08]  /*1730*/  LDC.64 R4, c[0x0][0xb10] ;  /* 0x0002c400ff047b82 */ /* 0x000e700000000a00 */
[----:B------:R-:W2:Y:S08]  /*1740*/  LDC.64 R2, c[0x0][0xb18] ;  /* 0x0002c600ff027b82 */ /* 0x000eb00000000a00 */
[----:B------:R-:W4:Y:S08]  /*1750*/  LDC R6, c[0x0][0xb20] ;  /* 0x0002c800ff067b82 */ /* 0x000f300000000800 */
[----:B------:R-:W3:Y:S01]  /*1760*/  LDC R7, c[0x0][0xb0c] ;  /* 0x0002c300ff077b82 */ /* 0x000ee20000000800 */
[----:B-1----:R-:W-:-:S05]  /*1770*/  IMAD.HI.U32 R4, R52, R4, RZ ;  /* 0x0000000434047227 */ /* 0x002fca00078e00ff */
[----:B------:R-:W-:Y:S01]  /*1780*/  SHF.R.U32.HI R4, RZ, R5, R4 ;  /* 0x00000005ff047219 */ /* 0x000fe20000011604 */
[----:B--2---:R-:W-:Y:S01]  /*1790*/  IMAD.HI.U32 R3, R51, R3, RZ ;  /* 0x0000000333037227 */ /* 0x004fe200078e00ff */
[----:B------:R-:W-:-:S04]  /*17a0*/  ISETP.NE.AND P0, PT, R2, 0x1, PT ;  /* 0x000000010200780c */ /* 0x000fc80003f05270 */
[----:B----4-:R-:W-:-:S04]  /*17b0*/  SHF.R.U32.HI R3, RZ, R6, R3 ;  /* 0x00000006ff037219 */ /* 0x010fc80000011603 */
[----:B------:R-:W-:Y:S02]  /*17c0*/  SEL R3, R51, R3, !P0 ;  /* 0x0000000333037207 */ /* 0x000fe40004000000 */
[----:B---3--:R-:W-:-:S04]  /*17d0*/  ISETP.NE.AND P1, PT, R7, 0x1, PT ;  /* 0x000000010700780c */ /* 0x008fc80003f25270 */
[----:B------:R-:W-:-:S05]  /*17e0*/  SEL R4, R52, R4, !P1 ;  /* 0x0000000434047207 */ /* 0x000fca0004800000 */
[----:B------:R-:W-:Y:S02]  /*17f0*/  IMAD.IADD R5, R3, 0x1, -R4 ;  /* 0x0000000103057824 */ /* 0x000fe400078e0a04 */
[----:B------:R-:W-:Y:S02]  /*1800*/  IMAD.IADD R3, R4, 0x1, -R3 ;  /* 0x0000000104037824 */ /* 0x000fe400078e0a03 */
[----:B------:R-:W-:Y:S02]  /*1810*/  IMAD R52, R5, R7, R52 ;  /* 0x0000000705347224 */ /* 0x000fe400078e0234 */
[----:B------:R-:W-:-:S07]  /*1820*/  IMAD R51, R3, R2, R51 ;  /* 0x0000000203337224 */ /* 0x000fce00078e0233 */
.L_x_17:
[----:B------:R-:W-:Y:S01]  /*1830*/  BAR.SYNC.DEFER_BLOCKING 0x0 ;  /* 0x0000000000007b1d */ /* 0x000fe20000010000 */
[----:B------:R-:W-:Y:S01]  /*1840*/  UISETP.NE.AND UP1, UPT, UR8, 0x2, UPT ;  /* 0x000000020800788c */ /* 0x000fe2000bf25270 */
[----:B------:R-:W-:Y:S02]  /*1850*/  ISETP.NE.OR P5, PT, R0, 0x2, !P5 ;  /* 0x000000020000780c */ /* 0x000fe40006fa5670 */
[----:B------:R-:W-:-:S06]  /*1860*/  LOP3.LUT R2, R65, 0x1f, RZ, 0xc0, !PT ;  /* 0x0000001f41027812 */ /* 0x000fcc00078ec0ff */
[----:B------:R-:W-:Y:S05]  /*1870*/  BRA.U UP1, `(.L_x_18) ;  /* 0x0000002501d87547 */ /* 0x000fea000b800000 */
[----:B------:R-:W1:Y:S01]  /*1880*/  LDCU UR13, c[0x0][0x38c] ;  /* 0x00007180ff0d77ac */ /* 0x000e620008000800 */
[----:B------:R-:W2:Y:S01]  /*1890*/  LDC R8, c[0x0][0x370] ;  /* 0x0000dc00ff087b82 */ /* 0x000ea20000000800 */
[----:B------:R-:W-:Y:S01]  /*18a0*/  PLOP3.LUT P1, PT, PT, PT, UP2, 0x80, 0x8 ;  /* 0x000000000008781c */ /* 0x000fe20003f2f028 */
[----:B------:R-:W-:Y:S01]  /*18b0*/  IMAD.MOV.U32 R15, RZ, RZ, 0x1 ;  /* 0x00000001ff0f7424 */ /* 0x000fe200078e00ff */
[----:B------:R-:W-:Y:S01]  /*18c0*/  ISETP.EQ.OR P4, PT, R2, RZ, P5 ;  /* 0x000000ff0200720c */ /* 0x000fe20002f82670 */
[----:B------:R-:W-:Y:S01]  /*18d0*/  IMAD.MOV.U32 R14, RZ, RZ, RZ ;  /* 0x000000ffff0e7224 */ /* 0x000fe200078e00ff */
[----:B------:R-:W-:Y:S02]  /*18e0*/  PLOP3.LUT P1, PT, P1, PT, PT, 0x8, 0x80 ;  /* 0x000000000080781c */ /* 0x000fe40000f2e170 */
[----:B------:R-:W-:Y:S01]  /*18f0*/  CS2R R12, SRZ ;  /* 0x00000000000c7805 */ /* 0x000fe2000001ff00 */
[----:B------:R-:W-:Y:S01]  /*1900*/  IMAD.MOV.U32 R11, RZ, RZ, 0x1 ;  /* 0x00000001ff0b7424 */ /* 0x000fe200078e00ff */
[----:B------:R-:W4:Y:S01]  /*1910*/  LDC R0, c[0x0][0x374] ;  /* 0x0000dd00ff007b82 */ /* 0x000f220000000800 */
[----:B------:R-:W2:Y:S01]  /*1920*/  LDCU.64 UR22, c[0x0][0x348] ;  /* 0x00006900ff1677ac */ /* 0x000ea20008000a00 */
[----:B------:R-:W-:Y:S01]  /*1930*/  UMOV UR6, URZ ;  /* 0x000000ff00067c82 */ /* 0x000fe20008000000 */
[----:B-1----:R-:W-:-:S04]  /*1940*/  UIADD3 UR5, UPT, UPT, UR13, 0x3f, URZ ;  /* 0x0000003f0d057890 */ /* 0x002fc8000fffe0ff */
[----:B------:R-:W-:-:S04]  /*1950*/  USHF.R.S32.HI UR4, URZ, 0x1f, UR5 ;  /* 0x0000001fff047899 */ /* 0x000fc80008011405 */
[----:B------:R-:W-:-:S04]  /*1960*/  ULEA.HI UR4, UR4, UR5, URZ, 0x6 ;  /* 0x0000000504047291 */ /* 0x000fc8000f8f30ff */
[----:B------:R-:W-:Y:S02]  /*1970*/  USHF.R.S32.HI UR15, URZ, 0x6, UR4 ;  /* 0x00000006ff0f7899 */ /* 0x000fe40008011404 */
[----:B------:R-:W-:Y:S02]  /*1980*/  UIADD3 UR4, UPT, UPT, UR13, -0x1, URZ ;  /* 0xffffffff0d047890 */ /* 0x000fe4000fffe0ff */
[----:B------:R-:W-:Y:S02]  /*1990*/  UISETP.LT.U32.AND UP0, UPT, UR15, 0x2b, UPT ;  /* 0x0000002b0f00788c */ /* 0x000fe4000bf01070 */
[----:B------:R-:W-:Y:S02]  /*19a0*/  UISETP.GE.U32.AND UP1, UPT, UR4, -0x7f, UPT ;  /* 0xffffff810400788c */ /* 0x000fe4000bf26070 */
[----:B------:R-:W-:Y:S02]  /*19b0*/  USEL UR14, UR15, 0x2b, UP0 ;  /* 0x0000002b0f0e7887 */ /* 0x000fe40008000000 */
[----:B------:R-:W-:-:S02]  /*19c0*/  UIADD3 UR13, UPT, UPT, UR13, 0x7e, URZ ;  /* 0x0000007e0d0d7890 */ /* 0x000fc4000fffe0ff */
[----:B------:R-:W-:Y:S02]  /*19d0*/  UIADD3 UR5, UPT, UPT, UR14, -0x1, URZ ;  /* 0xffffffff0e057890 */ /* 0x000fe4000fffe0ff */
[----:B------:R-:W-:-:S03]  /*19e0*/  UIADD3 UR7, UPT, UPT, UR15, -UR14, URZ ;  /* 0x8000000e0f077290 */ /* 0x000fc6000fffe0ff */
[----:B------:R-:W-:-:S04]  /*19f0*/  @UP1 UIADD3 UR5, UPT, UPT, UR14, URZ, URZ ;  /* 0x000000ff0e051290 */ /* 0x000fc8000fffe0ff */
[----:B--2---:R-:W-:-:S12]  /*1a00*/  UIADD3 UR5, UPT, UPT, UR5, 0x1, URZ ;  /* 0x0000000105057890 */ /* 0x004fd8000fffe0ff */
.L_x_36:
[----:B------:R-:W-:Y:S01]  /*1a10*/  UISETP.NE.AND UP0, UPT, UR37, URZ, UPT ;  /* 0x000000ff2500728c */ /* 0x000fe2000bf05270 */
[----:B------:R-:W1:Y:S08]  /*1a20*/  S2UR UR37, SR_CgaCtaId ;  /* 0x00000000002579c3 */ /* 0x000e700000008800 */
[----:B------:R-:W-:Y:S05]  /*1a30*/  BRA.U UP0, `(.L_x_19) ;  /* 0x0000000100347547 */ /* 0x000fea000b800000 */
[----:B------:R-:W2:Y:S01]  /*1a40*/  S2R R2, SR_CgaCtaId ;  /* 0x0000000000027919 */ /* 0x000ea20000008800 */
[----:B------:R-:W-:-:S04]  /*1a50*/  MOV R3, 0x400 ;  /* 0x0000040000037802 */ /* 0x000fc80000000f00 */
[----:B--2---:R-:W-:Y:S02]  /*1a60*/  LEA R2, R2, R3, 0x18 ;  /* 0x0000000302027211 */ /* 0x004fe400078ec0ff */
[----:B------:R-:W-:-:S03]  /*1a70*/  SHF.L.U32 R3, R11, 0x1f, RZ ;  /* 0x0000001f0b037819 */ /* 0x000fc600000006ff */
[----:B------:R-:W-:-:S04]  /*1a80*/  IMAD R2, R12, 0x8, R2 ;  /* 0x000000080c027824 */ /* 0x000fc800078e0202 */
[----:B------:R-:W2:Y:S02]  /*1a90*/  SYNCS.PHASECHK.TRANS64.TRYWAIT P0, [R2+URZ+0x350], R3 ;  /* 0x00035003020075a7 */ /* 0x000ea400080011ff */
[----:B--2---:R-:W-:Y:S05]  /*1aa0*/  @!P0 BRA `(.L_x_20) ;  /* 0x0000005c00988947 */ /* 0x004fea0003800000 */
.L_x_142:
[----:B------:R-:W-:Y:S01]  /*1ab0*/  VIADD R12, R12, 0x1 ;  /* 0x000000010c0c7836 */ /* 0x000fe20000000000 */
[----:B------:R2:W-:Y:S04]  /*1ac0*/  SYNCS.ARRIVE.TRANS64.A1T0 RZ, [R2+URZ+0x340], RZ ;  /* 0x000340ff02ff79a7 */ /* 0x0005e800081000ff */
[----:B------:R-:W-:-:S04]  /*1ad0*/  ISETP.NE.AND P0, PT, R12, 0x2, PT ;  /* 0x000000020c00780c */ /* 0x000fc80003f05270 */
[----:B------:R-:W-:Y:S02]  /*1ae0*/  SEL R12, R12, RZ, P0 ;  /* 0x000000ff0c0c7207 */ /* 0x000fe40000000000 */
[----:B--2---:R-:W-:-:S04]  /*1af0*/  SEL R2, RZ, 0x1, P0 ;  /* 0x00000001ff027807 */ /* 0x004fc80000000000 */
[----:B------:R-:W-:-:S07]  /*1b00*/  LOP3.LUT R11, R11, R2, RZ, 0x3c, !PT ;  /* 0x000000020b0b7212 */ /* 0x000fce00078e3cff */
.L_x_19:
[----:B------:R-:W-:Y:S01]  /*1b10*/  UMOV UR4, 0x400 ;  /* 0x0000040000047882 */ /* 0x000fe20000000000 */
[----:B------:R-:W-:Y:S01]  /*1b20*/  SHF.L.U32 R2, R15, 0x1f, RZ ;  /* 0x0000001f0f027819 */ /* 0x000fe200000006ff */
[----:B-1----:R-:W-:Y:S01]  /*1b30*/  ULEA UR4, UR37, UR4, 0x18 ;  /* 0x0000000425047291 */ /* 0x002fe2000f8ec0ff */
[----:B------:R-:W-:Y:S01]  /*1b40*/  R2UR UR34, R52 ;  /* 0x00000000342272ca */ /* 0x000fe200000e0000 */
[----:B------:R-:W-:Y:S01]  /*1b50*/  UISETP.GE.U32.AND UP0, UPT, UR13, 0x7f, UPT ;  /* 0x0000007f0d00788c */ /* 0x000fe2000bf06070 */
[----:B------:R-:W-:Y:S01]  /*1b60*/  R2UR UR10, R51 ;  /* 0x00000000330a72ca */ /* 0x000fe200000e0000 */
[----:B------:R-:W-:Y:S01]  /*1b70*/  ULEA UR8, UR6, UR4, 0x3 ;  /* 0x0000000406087291 */ /* 0x000fe2000f8e18ff */
[----:B------:R-:W-:-:S08]  /*1b80*/  UMOV UR24, URZ ;  /* 0x000000ff00187c82 */ /* 0x000fd00008000000 */
[----:B------:R1:W2:Y:S01]  /*1b90*/  SYNCS.PHASECHK.TRANS64.TRYWAIT P0, [UR8+0x158], R2 ;  /* 0x00015802ff0075a7 */ /* 0x0002a20008001108 */
[----:B------:R-:W-:Y:S02]  /*1ba0*/  USHF.L.U32 UR34, UR34, 0x6, URZ ;  /* 0x0000000622227899 */ /* 0x000fe400080006ff */
[----:B------:R-:W-:Y:S01]  /*1bb0*/  USHF.L.U32 UR10, UR10, 0x4, URZ ;  /* 0x000000040a0a7899 */ /* 0x000fe200080006ff */
[----:B------:R-:W-:Y:S11]  /*1bc0*/  BRA.U !UP0, `(.L_x_21) ;  /* 0x0000000108a87547 */ /* 0x000ff6000b800000 */
[----:B------:R-:W-:Y:S01]  /*1bd0*/  UMOV UR16, URZ ;  /* 0x000000ff00107c82 */ /* 0x000fe20008000000 */
[----:B------:R-:W-:-:S05]  /*1be0*/  UMOV UR17, UR6 ;  /* 0x0000000600117c82 */ /* 0x000fca0008000000 */
.L_x_26:
[----:B-1----:R-:W-:Y:S01]  /*1bf0*/  ULEA UR33, UR17, UR4, 0x3 ;  /* 0x0000000411217291 */ /* 0x002fe2000f8e18ff */
[----:B--2---:R-:W-:Y:S01]  /*1c00*/  @!P5 MOV R3, 0x1400 ;  /* 0x000014000003d802 */ /* 0x004fe20000000f00 */
[----:B--2---:R-:W-:Y:S10]  /*1c10*/  @P0 BRA `(.L_x_22) ;  /* 0x00000000000c0947 */ /* 0x004ff40003800000 */
[----:B------:R-:W-:-:S04]  /*1c20*/  SHF.L.U32 R4, R15, 0x1f, RZ ;  /* 0x0000001f0f047819 */ /* 0x000fc800000006ff */
[----:B------:R-:W2:Y:S02]  /*1c30*/  SYNCS.PHASECHK.TRANS64.TRYWAIT P0, [UR33+0x158], R4 ;  /* 0x00015804ff0075a7 */ /* 0x000ea40008001121 */
[----:B--2---:R-:W-:Y:S05]  /*1c40*/  @!P0 BRA `(.L_x_23) ;  /* 0x0000005c00448947 */ /* 0x004fea0003800000 */
.L_x_22:
[----:B------:R2:W-:Y:S01]  /*1c50*/  @!P5 SYNCS.ARRIVE.TRANS64 RZ, [UR33], R3 ;  /* 0x00000003ffffd9a7 */ /* 0x0005e20008000021 */
[----:B------:R-:W-:Y:S04]  /*1c60*/  BSSY.RECONVERGENT B0, `(.L_x_24) ;  /* 0x0000003000007945 */ /* 0x000fe80003800200 */
[----:B------:R-:W-:Y:S05]  /*1c70*/  @P4 BRA `(.L_x_25) ;  /* 0x0000000000044947 */ /* 0x000fea0003800000 */
[----:B------:R-:W-:Y:S05]  /*1c80*/  BPT.TRAP 0x1 ;  /* 0x000000040000795c */ /* 0x000fea0000300000 */
.L_x_25:
[----:B------:R-:W-:Y:S05]  /*1c90*/  BSYNC.RECONVERGENT B0 ;  /* 0x0000000000007941 */ /* 0x000fea0003800200 */
.L_x_24:
[----:B------:R-:W-:Y:S02]  /*1ca0*/  UIADD3 UR6, UPT, UPT, UR17, 0x1, URZ ;  /* 0x0000000111067890 */ /* 0x000fe4000fffe0ff */
[----:B------:R-:W-:Y:S02]  /*1cb0*/  ULEA UR32, UR17, UR4, 0xc ;  /* 0x0000000411207291 */ /* 0x000fe4000f8e60ff */
[----:B------:R-:W-:Y:S02]  /*1cc0*/  UISETP.NE.AND UP0, UPT, UR6, 0x2b, UPT ;  /* 0x0000002b0600788c */ /* 0x000fe4000bf05270 */
[----:B------:R-:W-:Y:S02]  /*1cd0*/  UIADD3 UR26, UP1, UPT, UR22, 0x80, URZ ;  /* 0x00000080161a7890 */ /* 0x000fe4000ff3e0ff */
[----:B------:R-:W-:Y:S02]  /*1ce0*/  USEL UR9, URZ, 0x1, UP0 ;  /* 0x00000001ff097887 */ /* 0x000fe40008000000 */
[----:B------:R-:W-:-:S02]  /*1cf0*/  USEL UR6, UR6, URZ, UP0 ;  /* 0x000000ff06067287 */ /* 0x000fc40008000000 */
[----:B------:R-:W-:Y:S02]  /*1d00*/  UIADD3 UR20, UP0, UPT, UR22, 0x180, URZ ;  /* 0x0000018016147890 */ /* 0x000fe4000ff1e0ff */
[----:B------:R-:W-:Y:S01]  /*1d10*/  ULEA UR8, UR6, UR4, 0x3 ;  /* 0x0000000406087291 */ /* 0x000fe2000f8e18ff */
[----:B------:R-:W-:Y:S01]  /*1d20*/  LOP3.LUT R15, R15, UR9, RZ, 0x3c, !PT ;  /* 0x000000090f0f7c12 */ /* 0x000fe2000f8e3cff */
[----:B------:R-:W-:Y:S02]  /*1d30*/  USHF.L.U32 UR35, UR16, 0x6, URZ ;  /* 0x0000000610237899 */ /* 0x000fe400080006ff */
[----:B------:R-:W-:Y:S01]  /*1d40*/  UIADD3.X UR27, UPT, UPT, URZ, UR23, URZ, UP1, !UPT ;  /* 0x00000017ff1b7290 */ /* 0x000fe20008ffe4ff */
[----:B-1----:R-:W-:Y:S01]  /*1d50*/  SHF.L.U32 R2, R15, 0x1f, RZ ;  /* 0x0000001f0f027819 */ /* 0x002fe200000006ff */
[----:B------:R-:W-:Y:S02]  /*1d60*/  UIADD3 UR32, UPT, UPT, UR32, 0x2600, URZ ;  /* 0x0000260020207890 */ /* 0x000fe4000fffe0ff */
[----:B------:R-:W-:Y:S01]  /*1d70*/  UIADD3.X UR21, UPT, UPT, URZ, UR23, URZ, UP0, !UPT ;  /* 0x00000017ff157290 */ /* 0x000fe200087fe4ff */
[----:B------:R1:W1:Y:S01]  /*1d80*/  SYNCS.PHASECHK.TRANS64.TRYWAIT P0, [UR8+0x158], R2 ;  /* 0x00015802ff0075a7 */ /* 0x0002620008001108 */
[----:B------:R-:W-:Y:S01]  /*1d90*/  ULEA UR8, UR17, UR4, 0xa ;  /* 0x0000000411087291 */ /* 0x000fe2000f8e50ff */
[----:B------:R-:W-:Y:S01]  /*1da0*/  UMOV UR18, 0x0 ;  /* 0x0000000000127882 */ /* 0x000fe20000000000 */
[----:B------:R-:W-:-:S02]  /*1db0*/  UMOV UR19, 0x10000000 ;  /* 0x1000000000137882 */ /* 0x000fc40000000000 */
[----:B------:R-:W-:Y:S01]  /*1dc0*/  UIADD3 UR8, UPT, UPT, UR8, 0x2d600, URZ ;  /* 0x0002d60008087890 */ /* 0x000fe2000fffe0ff */
[----:B------:R1:W-:Y:S01]  /*1dd0*/  UTMALDG.3D [UR32], [UR26], desc[UR18] ;  /* 0x000012201a0075b4 */ /* 0x0003e20008011000 */
[----:B------:R-:W-:Y:S01]  /*1de0*/  UMOV UR12, UR36 ;  /* 0x00000024000c7c82 */ /* 0x000fe20008000000 */
[----:B------:R-:W-:Y:S01]  /*1df0*/  UMOV UR9, UR33 ;  /* 0x0000002100097c82 */ /* 0x000fe20008000000 */
[----:B------:R-:W-:Y:S01]  /*1e00*/  UMOV UR11, UR35 ;  /* 0x00000023000b7c82 */ /* 0x000fe20008000000 */
[----:B------:R-:W-:Y:S01]  /*1e10*/  UIADD3 UR16, UPT, UPT, UR16, 0x1, URZ ;  /* 0x0000000110107890 */ /* 0x000fe2000fffe0ff */
[----:B------:R-:W-:Y:S01]  /*1e20*/  UMOV UR24, UR5 ;  /* 0x0000000500187c82 */ /* 0x000fe20008000000 */
[----:B------:R-:W-:Y:S02]  /*1e30*/  UMOV UR17, UR6 ;  /* 0x0000000600117c82 */ /* 0x000fe40008000000 */
[----:B------:R1:W-:Y:S01]  /*1e40*/  UTMALDG.3D [UR8], [UR20], desc[UR18] ;  /* 0x00001208140075b4 */ /* 0x0003e20008011000 */
[----:B------:R-:W-:-:S09]  /*1e50*/  UISETP.NE.AND UP0, UPT, UR16, UR5, UPT ;  /* 0x000000051000728c */ /* 0x000fd2000bf05270 */
[----:B------:R-:W-:Y:S05]  /*1e60*/  BRA.U UP0, `(.L_x_26) ;  /* 0xfffffffd00607547 */ /* 0x000fea000b83ffff */
.L_x_21:
[----:B-1----:R-:W-:Y:S01]  /*1e70*/  ULEA UR8, UR6, UR4, 0x3 ;  /* 0x0000000406087291 */ /* 0x002fe2000f8e18ff */
[----:B------:R-:W-:Y:S01]  /*1e80*/  SHF.L.U32 R2, R15, 0x1f, RZ ;  /* 0x0000001f0f027819 */ /* 0x000fe200000006ff */
[----:B------:R-:W-:Y:S01]  /*1e90*/  @!P1 SYNCS.ARRIVE.TRANS64.A1T0 RZ, [UR4+0x2d8], RZ ;  /* 0x0002d8ffffff99a7 */ /* 0x000fe20008100004 */
[----:B------:R-:W-:-:S06]  /*1ea0*/  UISETP.GT.AND UP0, UPT, UR15, UR14, UPT ;  /* 0x0000000e0f00728c */ /* 0x000fcc000bf04270 */
[----:B--2---:R1:W2:Y:S03]  /*1eb0*/  SYNCS.PHASECHK.TRANS64.TRYWAIT P0, [UR8+0x158], R2 ;  /* 0x00015802ff0075a7 */ /* 0x0042a60008001108 */
[----:B------:R-:W-:Y:S05]  /*1ec0*/  BRA.U !UP0, `(.L_x_27) ;  /* 0x0000000108ac7547 */ /* 0x000fea000b800000 */
[----:B------:R-:W-:Y:S01]  /*1ed0*/  UIADD3 UR21, UPT, UPT, UR7, UR24, URZ ;  /* 0x0000001807157290 */ /* 0x000fe2000fffe0ff */
[----:B------:R-:W-:-:S11]  /*1ee0*/  UMOV UR25, UR6 ;  /* 0x0000000600197c82 */ /* 0x000fd60008000000 */
.L_x_32:
[----:B-1----:R-:W-:Y:S01]  /*1ef0*/  ULEA UR17, UR25, UR4, 0x3 ;  /* 0x0000000419117291 */ /* 0x002fe2000f8e18ff */
[----:B--2---:R-:W-:Y:S01]  /*1f00*/  @!P5 MOV R3, 0x1400 ;  /* 0x000014000003d802 */ /* 0x004fe20000000f00 */
[----:B--2---:R-:W-:Y:S10]  /*1f10*/  @P0 BRA `(.L_x_28) ;  /* 0x00000000000c0947 */ /* 0x004ff40003800000 */
[----:B------:R-:W-:-:S04]  /*1f20*/  SHF.L.U32 R4, R15, 0x1f, RZ ;  /* 0x0000001f0f047819 */ /* 0x000fc800000006ff */
[----:B------:R-:W2:Y:S02]  /*1f30*/  SYNCS.PHASECHK.TRANS64.TRYWAIT P0, [UR17+0x158], R4 ;  /* 0x00015804ff0075a7 */ /* 0x000ea40008001111 */
[----:B--2---:R-:W-:Y:S05]  /*1f40*/  @!P0 BRA `(.L_x_29) ;  /* 0x00000058009c8947 */ /* 0x004fea0003800000 */
.L_x_28:
[----:B------:R2:W-:Y:S01]  /*1f50*/  @!P5 SYNCS.ARRIVE.TRANS64 RZ, [UR17], R3 ;  /* 0x00000003ffffd9a7 */ /* 0x0005e20008000011 */
[----:B------:R-:W-:Y:S04]  /*1f60*/  BSSY.RECONVERGENT B0, `(.L_x_30) ;  /* 0x0000003000007945 */ /* 0x000fe80003800200 */
[----:B------:R-:W-:Y:S05]  /*1f70*/  @P4 BRA `(.L_x_31) ;  /* 0x0000000000044947 */ /* 0x000fea0003800000 */
[----:B------:R-:W-:Y:S05]  /*1f80*/  BPT.TRAP 0x1 ;  /* 0x000000040000795c */ /* 0x000fea0000300000 */
.L_x_31:
[----:B------:R-:W-:Y:S05]  /*1f90*/  BSYNC.RECONVERGENT B0 ;  /* 0x0000000000007941 */ /* 0x000fea0003800200 */
.L_x_30:
        /* <DEDUP_REMOVED lines=10> */
[----:B------:R-:W-:Y:S01]  /*2040*/  UIADD3 UR16, UPT, UPT, UR16, 0x2600, URZ ;  /* 0x0000260010107890 */ /* 0x000fe2000fffe0ff */
[----:B-1----:R-:W-:Y:S01]  /*2050*/  SHF.L.U32 R2, R15, 0x1f, RZ ;  /* 0x0000001f0f027819 */ /* 0x002fe200000006ff */
[----:B------:R-:W-:Y:S02]  /*2060*/  UIADD3.X UR31, UPT, UPT, URZ, UR23, URZ, UP1, !UPT ;  /* 0x00000017ff1f7290 */ /* 0x000fe40008ffe4ff */
[----:B------:R-:W-:Y:S01]  /*2070*/  UIADD3.X UR29, UPT, UPT, URZ, UR23, URZ, UP0, !UPT ;  /* 0x00000017ff1d7290 */ /* 0x000fe200087fe4ff */
[----:B------:R1:W1:Y:S01]  /*2080*/  SYNCS.PHASECHK.TRANS64.TRYWAIT P0, [UR8+0x158], R2 ;  /* 0x00015802ff0075a7 */ /* 0x0002620008001108 */
[----:B------:R-:W-:Y:S01]  /*2090*/  ULEA UR8, UR25, UR4, 0xa ;  /* 0x0000000419087291 */ /* 0x000fe2000f8e50ff */
[----:B------:R-:W-:Y:S01]  /*20a0*/  UMOV UR26, 0x0 ;  /* 0x00000000001a7882 */ /* 0x000fe20000000000 */
[----:B------:R-:W-:-:S02]  /*20b0*/  UMOV UR27, 0x10000000 ;  /* 0x10000000001b7882 */ /* 0x000fc40000000000 */
[----:B------:R-:W-:Y:S01]  /*20c0*/  UIADD3 UR8, UPT, UPT, UR8, 0x2d600, URZ ;  /* 0x0002d60008087890 */ /* 0x000fe2000fffe0ff */
[----:B------:R-:W-:Y:S01]  /*20d0*/  UMOV UR18, UR34 ;  /* 0x0000002200127c82 */ /* 0x000fe20008000000 */
[----:B------:R-:W-:Y:S01]  /*20e0*/  UMOV UR20, UR36 ;  /* 0x0000002400147c82 */ /* 0x000fe20008000000 */
[----:B------:R-:W-:Y:S01]  /*20f0*/  UMOV UR12, UR36 ;  /* 0x00000024000c7c82 */ /* 0x000fe20008000000 */
[----:B------:R-:W-:Y:S01]  /*2100*/  UMOV UR9, UR17 ;  /* 0x0000001100097c82 */ /* 0x000fe20008000000 */
[----:B------:R-:W-:Y:S01]  /*2110*/  UMOV UR11, UR19 ;  /* 0x00000013000b7c82 */ /* 0x000fe20008000000 */
[----:B------:R1:W-:Y:S01]  /*2120*/  UTMALDG.3D [UR16], [UR30], desc[UR26] ;  /* 0x00001a101e0075b4 */ /* 0x0003e20008011000 */
[----:B------:R-:W-:Y:S01]  /*2130*/  UIADD3 UR24, UPT, UPT, UR24, 0x1, URZ ;  /* 0x0000000118187890 */ /* 0x000fe2000fffe0ff */
[----:B------:R-:W-:-:S03]  /*2140*/  UMOV UR25, UR6 ;  /* 0x0000000600197c82 */ /* 0x000fc60008000000 */
[----:B------:R-:W-:Y:S01]  /*2150*/  UISETP.NE.AND UP0, UPT, UR24, UR21, UPT ;  /* 0x000000151800728c */ /* 0x000fe2000bf05270 */
[----:B------:R1:W-:Y:S08]  /*2160*/  UTMALDG.3D [UR8], [UR28], desc[UR26] ;  /* 0x00001a081c0075b4 */ /* 0x0003f00008011000 */
[----:B------:R-:W-:Y:S05]  /*2170*/  BRA.U UP0, `(.L_x_32) ;  /* 0xfffffffd005c7547 */ /* 0x000fea000b83ffff */
.L_x_27:
[C---:B-1----:R-:W-:Y:S01]  /*2180*/  LEA R2, R14.reuse, UR4, 0x3 ;  /* 0x000000040e027c11 */ /* 0x042fe2000f8e18ff */
[----:B------:R-:W-:Y:S01]  /*2190*/  NOP ;  /* 0x0000000000007918 */ /* 0x000fe20000000000 */
[----:B--2---:R-:W-:Y:S02]  /*21a0*/  SHF.L.U32 R3, R13, 0x1f, RZ ;  /* 0x0000001f0d037819 */ /* 0x004fe400000006ff */
[----:B------:R-:W-:Y:S02]  /*21b0*/  LEA R4, R14, UR4, 0x4 ;  /* 0x000000040e047c11 */ /* 0x000fe4000f8e20ff */
[----:B------:R-:W1:Y:S02]  /*21c0*/  SYNCS.PHASECHK.TRANS64.TRYWAIT P0, [R2+URZ+0x2e0], R3 ;  /* 0x0002e003020075a7 */ /* 0x000e6400080011ff */
[----:B-1----:R-:W-:Y:S05]  /*21d0*/  @!P0 BRA `(.L_x_33) ;  /* 0x0000005800108947 */ /* 0x002fea0003800000 */
.L_x_145:
[----:B------:R-:W2:Y:S01]  /*21e0*/  LDS.128 R4, [R4+0x370] ;  /* 0x0003700004047984 */ /* 0x000ea20000000c00 */
[----:B---3--:R-:W-:Y:S01]  /*21f0*/  ISETP.GE.AND P0, PT, R22, 0x1, PT ;  /* 0x000000011600780c */ /* 0x008fe20003f06270 */
[----:B-1----:R-:W-:Y:S01]  /*2200*/  VIADD R2, R2, 0x2f0 ;  /* 0x000002f002027836 */ /* 0x002fe20000000000 */
[----:B------:R-:W-:Y:S01]  /*2210*/  @!PT LDS RZ, [RZ] ;  /* 0x00000000fffff984 */ /* 0x000fe20000000800 */
[----:B------:R-:W-:Y:S01]  /*2220*/  @!PT LDS RZ, [RZ] ;  /* 0x00000000fffff984 */ /* 0x000fe20000000800 */
[----:B------:R-:W-:Y:S01]  /*2230*/  @!PT LDS RZ, [RZ] ;  /* 0x00000000fffff984 */ /* 0x000fe20000000800 */
[----:B------:R-:W-:Y:S01]  /*2240*/  @!PT LDS RZ, [RZ] ;  /* 0x00000000fffff984 */ /* 0x000fe20000000800 */
[----:B------:R1:W-:Y:S06]  /*2250*/  MEMBAR.ALL.CTA ;  /* 0x0000000000007992 */ /* 0x0003ec0000008000 */
[----:B-1----:R-:W1:Y:S01]  /*2260*/  FENCE.VIEW.ASYNC.S ;  /* 0x00000000000073c6 */ /* 0x002e620000000000 */
[----:B------:R-:W-:-:S04]  /*2270*/  PRMT R2, RZ, 0x654, R2 ;  /* 0x00000654ff027816 */ /* 0x000fc80000000002 */
[----:B-1----:R1:W-:Y:S01]  /*2280*/  SYNCS.ARRIVE.TRANS64.RED.A1T0 RZ, [R2+URZ], RZ ;  /* 0x000000ff02ff79a7 */ /* 0x0023e200081004ff */
[----:B--2---:R-:W-:-:S13]  /*2290*/  LOP3.LUT P2, RZ, R6, 0x1, RZ, 0xc0, !PT ;  /* 0x0000000106ff7812 */ /* 0x004fda000784c0ff */
[----:B------:R-:W-:Y:S01]  /*22a0*/  @P2 SHF.R.U32.HI R3, RZ, 0x10, R5 ;  /* 0x00000010ff032819 */ /* 0x000fe20000011605 */
[----:B------:R-:W-:Y:S01]  /*22b0*/  VOTEU.ANY UP0, P2 ;  /* 0x0000000000ff7886 */ /* 0x000fe20001000100 */
[----:B------:R-:W-:Y:S02]  /*22c0*/  @P2 MOV R10, R4 ;  /* 0x00000004000a2202 */ /* 0x000fe40000000f00 */
[----:B------:R-:W-:Y:S02]  /*22d0*/  @P2 R2UR.BROADCAST UR8, R3 ;  /* 0x00000000030822ca */ /* 0x000fe400008e0000 */
[----:B------:R-:W-:-:S11]  /*22e0*/  @P2 LOP3.LUT R9, R5, 0xffff, RZ, 0xc0, !PT ;  /* 0x0000ffff05092812 */ /* 0x000fd600078ec0ff */
[----:B------:R-:W-:Y:S01]  /*22f0*/  @UP0 UMOV UR36, UR8 ;  /* 0x0000000800240c82 */ /* 0x000fe20008000000 */
[----:B-1----:R-:W-:Y:S05]  /*2300*/  @!P0 BRA `(.L_x_34) ;  /* 0x0000000000b88947 */ /* 0x002fea0003800000 */
[----:B------:R-:W4:Y:S01]  /*2310*/  LDC.64 R4, c[0x0][0xb18] ;  /* 0x0002c600ff047b82 */ /* 0x000f220000000a00 */
[----:B------:R-:W-:-:S07]  /*2320*/  ISETP.NE.AND P3, PT, R22, 0x1, PT ;  /* 0x000000011600780c */ /* 0x000fce0003f65270 */
[----:B------:R-:W1:Y:S08]  /*2330*/  LDC.64 R6, c[0x0][0xb10] ;  /* 0x0002c400ff067b82 */ /* 0x000e700000000a00 */
[----:B------:R-:W2:Y:S08]  /*2340*/  LDC R16, c[0x0][0xb20] ;  /* 0x0002c800ff107b82 */ /* 0x000eb00000000800 */
[----:B------:R-:W3:Y:S01]  /*2350*/  LDC R17, c[0x0][0xb0c] ;  /* 0x0002c300ff117b82 */ /* 0x000ee20000000800 */
[----:B----4-:R-:W-:Y:S01]  /*2360*/  IMAD.HI.U32 R19, R0, R5, RZ ;  /* 0x0000000500137227 */ /* 0x010fe200078e00ff */
[----:B------:R-:W-:-:S03]  /*2370*/  ISETP.NE.AND P0, PT, R4, 0x1, PT ;  /* 0x000000010400780c */ /* 0x000fc60003f05270 */
[----:B------:R-:W-:-:S03]  /*2380*/  IMAD.HI.U32 R5, R9, R5, RZ ;  /* 0x0000000509057227 */ /* 0x000fc600078e00ff */
[----:B------:R-:W4:Y:S01]  /*2390*/  LDC.64 R2, c[0x0][0xb28] ;  /* 0x0002ca00ff027b82 */ /* 0x000f220000000a00 */
[----:B-1----:R-:W-:-:S04]  /*23a0*/  IMAD.HI.U32 R20, R8, R6, RZ ;  /* 0x0000000608147227 */ /* 0x002fc800078e00ff */
[----:B------:R-:W-:Y:S01]  /*23b0*/  IMAD.HI.U32 R21, R10, R6, RZ ;  /* 0x000000060a157227 */ /* 0x000fe200078e00ff */
[----:B------:R-:W-:Y:S02]  /*23c0*/  SHF.R.U32.HI R20, RZ, R7, R20 ;  /* 0x00000007ff147219 */ /* 0x000fe40000011614 */
[-C--:B--2---:R-:W-:Y:S02]  /*23d0*/  SHF.R.U32.HI R19, RZ, R16.reuse, R19 ;  /* 0x00000010ff137219 */ /* 0x084fe40000011613 */
[----:B------:R-:W-:Y:S02]  /*23e0*/  SHF.R.U32.HI R5, RZ, R16, R5 ;  /* 0x00000010ff057219 */ /* 0x000fe40000011605 */
[----:B------:R-:W-:Y:S02]  /*23f0*/  SEL R19, R0, R19, !P0 ;  /* 0x0000001300137207 */ /* 0x000fe40004000000 */
[----:B------:R-:W-:Y:S02]  /*2400*/  SHF.R.U32.HI R21, RZ, R7, R21 ;  /* 0x00000007ff157219 */ /* 0x000fe40000011615 */
[----:B---3--:R-:W-:-:S02]  /*2410*/  ISETP.NE.AND P1, PT, R17, 0x1, PT ;  /* 0x000000011100780c */ /* 0x008fc40003f25270 */
[----:B------:R-:W-:Y:S02]  /*2420*/  SEL R5, R9, R5, !P0 ;  /* 0x0000000509057207 */ /* 0x000fe40004000000 */
[----:B------:R-:W-:Y:S02]  /*2430*/  SEL R20, R8, R20, !P1 ;  /* 0x0000001408147207 */ /* 0x000fe40004800000 */
[----:B------:R-:W-:Y:S01]  /*2440*/  SEL R21, R10, R21, !P1 ;  /* 0x000000150a157207 */ /* 0x000fe20004800000 */
[----:B----4-:R-:W-:-:S04]  /*2450*/  IMAD.HI.U32 R18, R19, R2, RZ ;  /* 0x0000000213127227 */ /* 0x010fc800078e00ff */
        /* <DEDUP_REMOVED lines=10> */
[----:B------:R-:W-:-:S04]  /*2500*/  @!P0 IMAD.HI.U32 R7, R21, R2, RZ ;  /* 0x0000000215078227 */ /* 0x000fc800078e00ff */
[----:B------:R-:W-:Y:S01]  /*2510*/  IMAD.MOV R2, RZ, RZ, -R6 ;  /* 0x000000ffff027224 */ /* 0x000fe200078e0a06 */
[----:B------:R-:W-:Y:S02]  /*2520*/  @!P0 SHF.R.U32.HI R3, RZ, R3, R7 ;  /* 0x00000003ff038219 */ /* 0x000fe40000011607 */
[----:B------:R-:W-:Y:S01]  /*2530*/  IADD3 R7, PT, PT, -R5, RZ, RZ ;  /* 0x000000ff05077210 */ /* 0x000fe20007ffe1ff */
[----:B------:R-:W-:Y:S01]  /*2540*/  IMAD R2, R22, R2, R5 ;  /* 0x0000000216027224 */ /* 0x000fe200078e0205 */
        /* <DEDUP_REMOVED lines=10> */
.L_x_34:
[----:B------:R-:W1:Y:S02]  /*25f0*/  LDCU UR8, c[0x0][0xb30] ;  /* 0x00016600ff0877ac */ /* 0x000e640008000800 */
[----:B-1----:R-:W-:-:S09]  /*2600*/  UISETP.NE.AND UP0, UPT, UR8, 0x1, UPT ;  /* 0x000000010800788c */ /* 0x002fd2000bf05270 */
[----:B------:R-:W-:Y:S05]  /*2610*/  BRA.U UP0, `(.L_x_35) ;  /* 0x0000000100407547 */ /* 0x000fea000b800000 */
[----:B------:R-:W1:Y:S08]  /*2620*/  LDC.64 R4, c[0x0][0xb10] ;  /* 0x0002c400ff047b82 */ /* 0x000e700000000a00 */
[----:B------:R-:W2:Y:S08]  /*2630*/  LDC.64 R2, c[0x0][0xb18] ;  /* 0x0002c600ff027b82 */ /* 0x000eb00000000a00 */
[----:B------:R-:W3:Y:S08]  /*2640*/  LDC R6, c[0x0][0xb20] ;  /* 0x0002c800ff067b82 */ /* 0x000ef00000000800 */
[----:B------:R-:W4:Y:S01]  /*2650*/  LDC R7, c[0x0][0xb0c] ;  /* 0x0002c300ff077b82 */ /* 0x000f220000000800 */
[----:B-1----:R-:W-:-:S05]  /*2660*/  IMAD.HI.U32 R4, R10, R4, RZ ;  /* 0x000000040a047227 */ /* 0x002fca00078e00ff */
[----:B------:R-:W-:Y:S01]  /*2670*/  SHF.R.U32.HI R4, RZ, R5, R4 ;  /* 0x00000005ff047219 */ /* 0x000fe20000011604 */
[----:B--2---:R-:W-:Y:S01]  /*2680*/  IMAD.HI.U32 R3, R9, R3, RZ ;  /* 0x0000000309037227 */ /* 0x004fe200078e00ff */
[----:B------:R-:W-:-:S04]  /*2690*/  ISETP.NE.AND P0, PT, R2, 0x1, PT ;  /* 0x000000010200780c */ /* 0x000fc80003f05270 */
[----:B---3--:R-:W-:-:S04]  /*26a0*/  SHF.R.U32.HI R3, RZ, R6, R3 ;  /* 0x00000006ff037219 */ /* 0x008fc80000011603 */
[----:B------:R-:W-:Y:S02]  /*26b0*/  SEL R3, R9, R3, !P0 ;  /* 0x0000000309037207 */ /* 0x000fe40004000000 */
[----:B----4-:R-:W-:-:S04]  /*26c0*/  ISETP.NE.AND P1, PT, R7, 0x1, PT ;  /* 0x000000010700780c */ /* 0x010fc80003f25270 */
[----:B------:R-:W-:-:S05]  /*26d0*/  SEL R4, R10, R4, !P1 ;  /* 0x000000040a047207 */ /* 0x000fca0004800000 */
[----:B------:R-:W-:Y:S02]  /*26e0*/  IMAD.IADD R5, R3, 0x1, -R4 ;  /* 0x0000000103057824 */ /* 0x000fe400078e0a04 */
[----:B------:R-:W-:Y:S02]  /*26f0*/  IMAD.IADD R3, R4, 0x1, -R3 ;  /* 0x0000000104037824 */ /* 0x000fe400078e0a03 */
[----:B------:R-:W-:Y:S02]  /*2700*/  IMAD R10, R5, R7, R10 ;  /* 0x00000007050a7224 */ /* 0x000fe400078e020a */
[----:B------:R-:W-:-:S07]  /*2710*/  IMAD R9, R3, R2, R9 ;  /* 0x0000000203097224 */ /* 0x000fce00078e0209 */
.L_x_35:
[----:B------:R-:W-:Y:S01]  /*2720*/  VIADD R14, R14, 0x1 ;  /* 0x000000010e0e7836 */ /* 0x000fe20000000000 */
[----:B------:R-:W-:Y:S01]  /*2730*/  PLOP3.LUT P1, PT, PT, PT, PT, 0x80, 0x8 ;  /* 0x000000000008781c */ /* 0x000fe20003f2f070 */
[----:B------:R-:W-:Y:S02]  /*2740*/  IMAD.IADD R52, R10, 0x1, R50 ;  /* 0x000000010a347824 */ /* 0x000fe400078e0232 */
[----:B------:R-:W-:Y:S01]  /*2750*/  IMAD.IADD R51, R9, 0x1, R31 ;  /* 0x0000000109337824 */ /* 0x000fe200078e021f */
[----:B------:R-:W-:-:S04]  /*2760*/  ISETP.NE.AND P0, PT, R14, 0x2, PT ;  /* 0x000000020e00780c */ /* 0x000fc80003f05270 */
[----:B------:R-:W-:Y:S02]  /*2770*/  SEL R2, RZ, 0x1, P0 ;  /* 0x00000001ff027807 */ /* 0x000fe40000000000 */
[----:B------:R-:W-:Y:S02]  /*2780*/  SEL R14, R14, RZ, P0 ;  /* 0x000000ff0e0e7207 */ /* 0x000fe40000000000 */
[----:B------:R-:W-:Y:S01]  /*2790*/  LOP3.LUT R13, R13, R2, RZ, 0x3c, !PT ;  /* 0x000000020d0d7212 */ /* 0x000fe200078e3cff */
[----:B------:R-:W-:Y:S06]  /*27a0*/  @P2 BRA `(.L_x_36) ;  /* 0xfffffff000982947 */ /* 0x000fec000383ffff */
[----:B------:R-:W-:Y:S01]  /*27b0*/  UIADD3 UR4, UPT, UPT, UR4, 0x158, URZ ;  /* 0x0000015804047890 */ /* 0x000fe2000fffe0ff */
[----:B------:R-:W-:-:S03]  /*27c0*/  SHF.L.U32 R2, R15, 0x1f, RZ ;  /* 0x0000001f0f027819 */ /* 0x000fc600000006ff */
[----:B------:R-:W-:-:S09]  /*27d0*/  ULEA UR5, UR6, UR4, 0x3 ;  /* 0x0000000406057291 */ /* 0x000fd2000f8e18ff */
[----:B------:R-:W1:Y:S02]  /*27e0*/  SYNCS.PHASECHK.TRANS64.TRYWAIT P0, [UR5], R2 ;  /* 0x00000002ff0075a7 */ /* 0x000e640008001105 */
[----:B-1----:R-:W-:Y:S05]  /*27f0*/  @!P0 BRA `(.L_x_37) ;  /* 0x00000050009c8947 */ /* 0x002fea0003800000 */
.L_x_147:
[----:B------:R-:W-:-:S04]  /*2800*/  UIADD3 UR6, UPT, UPT, UR6, 0x1, URZ ;  /* 0x0000000106067890 */ /* 0x000fc8000fffe0ff */
[----:B------:R-:W-:-:S04]  /*2810*/  UISETP.NE.AND UP0, UPT, UR6, 0x2b, UPT ;  /* 0x0000002b0600788c */ /* 0x000fc8000bf05270 */
[----:B------:R-:W-:Y:S02]  /*2820*/  USEL UR7, URZ, 0x1, UP0 ;  /* 0x00000001ff077887 */ /* 0x000fe40008000000 */
[----:B------:R-:W-:-:S04]  /*2830*/  USEL UR6, UR6, URZ, UP0 ;  /* 0x000000ff06067287 */ /* 0x000fc80008000000 */
[----:B------:R-:W-:Y:S01]  /*2840*/  ULEA UR5, UR6, UR4, 0x3 ;  /* 0x0000000406057291 */ /* 0x000fe2000f8e18ff */
[----:B-1----:R-:W-:-:S04]  /*2850*/  LOP3.LUT R2, R15, UR7, RZ, 0x3c, !PT ;  /* 0x000000070f027c12 */ /* 0x002fc8000f8e3cff */
[----:B------:R-:W-:-:S04]  /*2860*/  SHF.L.U32 R3, R2, 0x1f, RZ ;  /* 0x0000001f02037819 */ /* 0x000fc800000006ff */
[----:B------:R-:W1:Y:S02]  /*2870*/  SYNCS.PHASECHK.TRANS64.TRYWAIT P0, [UR5], R3 ;  /* 0x00000003ff0075a7 */ /* 0x000e640008001105 */
[----:B-1----:R-:W-:Y:S05]  /*2880*/  @!P0 BRA `(.L_x_38) ;  /* 0x0000005000908947 */ /* 0x002fea0003800000 */
.L_x_149:
[----:B------:R-:W-:-:S04]  /*2890*/  UIADD3 UR6, UPT, UPT, UR6, 0x1, URZ ;  /* 0x0000000106067890 */ /* 0x000fc8000fffe0ff */
[----:B------:R-:W-:-:S04]  /*28a0*/  UISETP.NE.AND UP0, UPT, UR6, 0x2b, UPT ;  /* 0x0000002b0600788c */ /* 0x000fc8000bf05270 */
[----:B------:R-:W-:Y:S02]  /*28b0*/  USEL UR7, URZ, 0x1, UP0 ;  /* 0x00000001ff077887 */ /* 0x000fe40008000000 */
[----:B------:R-:W-:-:S04]  /*28c0*/  USEL UR6, UR6, URZ, UP0 ;  /* 0x000000ff06067287 */ /* 0x000fc80008000000 */
[----:B------:R-:W-:Y:S01]  /*28d0*/  ULEA UR5, UR6, UR4, 0x3 ;  /* 0x0000000406057291 */ /* 0x000fe2000f8e18ff */
[----:B------:R-:W-:-:S04]  /*28e0*/  LOP3.LUT R2, R2, UR7, RZ, 0x3c, !PT ;  /* 0x0000000702027c12 */ /* 0x000fc8000f8e3cff */
[----:B-1----:R-:W-:-:S04]  /*28f0*/  SHF.L.U32 R3, R2, 0x1f, RZ ;  /* 0x0000001f02037819 */ /* 0x002fc800000006ff */
[----:B------:R-:W1:Y:S02]  /*2900*/  SYNCS.PHASECHK.TRANS64.TRYWAIT P0, [UR5], R3 ;  /* 0x00000003ff0075a7 */ /* 0x000e640008001105 */
[----:B-1----:R-:W-:Y:S05]  /*2910*/  @!P0 BRA `(.L_x_39) ;  /* 0x0000005000848947 */ /* 0x002fea0003800000 */
.L_x_151:
        /* <DEDUP_REMOVED lines=9> */
.L_x_153:
        /* <DEDUP_REMOVED lines=9> */
.L_x_155:
        /* <DEDUP_REMOVED lines=9> */
.L_x_157:
        /* <DEDUP_REMOVED lines=9> */
.L_x_159:
        /* <DEDUP_REMOVED lines=9> */
.L_x_161:
        /* <DEDUP_REMOVED lines=9> */
.L_x_163:
        /* <DEDUP_REMOVED lines=9> */
.L_x_165:
        /* <DEDUP_REMOVED lines=9> */
.L_x_167:
        /* <DEDUP_REMOVED lines=9> */
.L_x_169:
        /* <DEDUP_REMOVED lines=9> */
.L_x_171:
        /* <DEDUP_REMOVED lines=9> */
.L_x_173:
        /* <DEDUP_REMOVED lines=9> */
.L_x_175:
        /* <DEDUP_REMOVED lines=9> */
.L_x_177:
        /* <DEDUP_REMOVED lines=9> */
.L_x_179:
        /* <DEDUP_REMOVED lines=9> */
.L_x_181:
        /* <DEDUP_REMOVED lines=9> */
.L_x_183:
        /* <DEDUP_REMOVED lines=9> */
.L_x_185:
        /* <DEDUP_REMOVED lines=9> */
.L_x_187:
        /* <DEDUP_REMOVED lines=9> */
.L_x_189:
        /* <DEDUP_REMOVED lines=9> */
.L_x_191:
        /* <DEDUP_REMOVED lines=9> */
.L_x_193:
        /* <DEDUP_REMOVED lines=9> */
.L_x_195:
        /* <DEDUP_REMOVED lines=9> */
.L_x_197:
        /* <DEDUP_REMOVED lines=9> */
.L_x_199:
        /* <DEDUP_REMOVED lines=9> */
.L_x_201:
        /* <DEDUP_REMOVED lines=9> */
.L_x_203:
        /* <DEDUP_REMOVED lines=9> */
.L_x_205:
        /* <DEDUP_REMOVED lines=9> */
.L_x_207:
        /* <DEDUP_REMOVED lines=9> */
.L_x_209:
        /* <DEDUP_REMOVED lines=9> */
.L_x_211:
        /* <DEDUP_REMOVED lines=9> */
.L_x_213:
        /* <DEDUP_REMOVED lines=9> */
.L_x_215:
        /* <DEDUP_REMOVED lines=9> */
.L_x_217:
        /* <DEDUP_REMOVED lines=9> */
.L_x_219:
        /* <DEDUP_REMOVED lines=9> */
.L_x_221:
        /* <DEDUP_REMOVED lines=9> */
.L_x_223:
        /* <DEDUP_REMOVED lines=9> */
.L_x_225:
        /* <DEDUP_REMOVED lines=9> */
.L_x_227:
        /* <DEDUP_REMOVED lines=9> */
.L_x_229:
[----:B------:R-:W-:-:S04]  /*3f10*/  UIADD3 UR6, UPT, UPT, UR6, 0x1, URZ ;  /* 0x0000000106067890 */ /* 0x000fc8000fffe0ff */
[----:B------:R-:W-:-:S04]  /*3f20*/  UISETP.NE.AND UP0, UPT, UR6, 0x2b, UPT ;  /* 0x0000002b0600788c */ /* 0x000fc8000bf05270 */
[----:B------:R-:W-:Y:S02]  /*3f30*/  USEL UR5, URZ, 0x1, UP0 ;  /* 0x00000001ff057887 */ /* 0x000fe40008000000 */
[----:B------:R-:W-:-:S04]  /*3f40*/  USEL UR6, UR6, URZ, UP0 ;  /* 0x000000ff06067287 */ /* 0x000fc80008000000 */
[----:B------:R-:W-:Y:S01]  /*3f50*/  ULEA UR6, UR6, UR4, 0x3 ;  /* 0x0000000406067291 */ /* 0x000fe2000f8e18ff */
[----:B------:R-:W-:-:S04]  /*3f60*/  LOP3.LUT R2, R2, UR5, RZ, 0x3c, !PT ;  /* 0x0000000502027c12 */ /* 0x000fc8000f8e3cff */
[----:B------:R-:W-:Y:S01]  /*3f70*/  SHF.L.U32 R2, R2, 0x1f, RZ ;  /* 0x0000001f02027819 */ /* 0x000fe200000006ff */
[----:B-1--4-:R-:W-:-:S07]  /*3f80*/  IMAD.U32 R0, RZ, RZ, UR6 ;  /* 0x00000006ff007e24 */ /* 0x012fce000f8e00ff */
.L_x_79:
[----:B-1----:R1:W2:Y:S02]  /*3f90*/  SYNCS.PHASECHK.TRANS64.TRYWAIT P0, [R0+URZ], R2 ;  /* 0x00000002000075a7 */ /* 0x0022a400080011ff */
[----:B--2---:R-:W-:Y:S05]  /*3fa0*/  @!P0 NANOSLEEP.SYNCS 0x989680 ;  /* 0x009896800000895d */ /* 0x004fea0003900000 */
[----:B------:R-:W2:Y:S02]  /*3fb0*/  @!P0 SYNCS.PHASECHK.TRANS64 P0, [R0+URZ], R2 ;  /* 0x00000002000085a7 */ /* 0x000ea400080010ff */
[----:B--2---:R-:W-:Y:S05]  /*3fc0*/  @P0 EXIT ;  /* 0x000000000000094d */ /* 0x004fea0003800000 */
[----:B------:R-:W-:Y:S05]  /*3fd0*/  BRA `(.L_x_79) ;  /* 0xfffffffc00ec7947 */ /* 0x000fea000383ffff */
.L_x_18:
[----:B------:R-:W-:-:S04]  /*3fe0*/  UISETP.NE.AND UP1, UPT, UR37, URZ, UPT ;  /* 0x000000ff2500728c */ /* 0x000fc8000bf25270 */
[----:B------:R-:W-:-:S09]  /*3ff0*/  UISETP.NE.OR UP1, UPT, UR8, 0x1, UP1 ;  /* 0x000000010800788c */ /* 0x000fd20008f25670 */
[----:B------:R-:W-:Y:S05]  /*4000*/  BRA.U UP1, `(.L_x_80) ;  /* 0x0000000501487547 */ /* 0x000fea000b800000 */
[----:B------:R-:W-:Y:S01]  /*4010*/  ISETP.NE.AND P2, PT, R2, RZ, PT ;  /* 0x000000ff0200720c */ /* 0x000fe20003f45270 */
[----:B------:R-:W-:Y:S01]  /*4020*/  IMAD.MOV.U32 R12, RZ, RZ, 0x1 ;  /* 0x00000001ff0c7424 */ /* 0x000fe200078e00ff */
[----:B------:R-:W-:Y:S02]  /*4030*/  CS2R R10, SRZ ;  /* 0x00000000000a7805 */ /* 0x000fe4000001ff00 */
[----:B------:R-:W-:Y:S01]  /*4040*/  CS2R R8, SRZ ;  /* 0x0000000000087805 */ /* 0x000fe2000001ff00 */
[----:B------:R-:W-:Y:S01]  /*4050*/  UMOV UR4, 0x400 ;  /* 0x0000040000047882 */ /* 0x000fe20000000000 */
[----:B------:R-:W-:Y:S01]  /*4060*/  UMOV UR6, URZ ;  /* 0x000000ff00067c82 */ /* 0x000fe20008000000 */
[----:B------:R-:W-:-:S12]  /*4070*/  ULEA UR37, UR37, UR4, 0x18 ;  /* 0x0000000425257291 */ /* 0x000fd8000f8ec0ff */
.L_x_84:
[----:B------:R-:W-:Y:S02]  /*4080*/  LEA R0, R8, UR37, 0x3 ;  /* 0x0000002508007c11 */ /* 0x000fe4000f8e18ff */
[----:B------:R-:W-:-:S03]  /*4090*/  SHF.L.U32 R4, R9, 0x1f, RZ ;  /* 0x0000001f09047819 */ /* 0x000fc600000006ff */
[----:B------:R-:W-:Y:S01]  /*40a0*/  VIADD R5, R0, 0x350 ;  /* 0x0000035000057836 */ /* 0x000fe20000000000 */
[----:B------:R-:W1:Y:S02]  /*40b0*/  SYNCS.PHASECHK.TRANS64.TRYWAIT P0, [R0+URZ+0x340], R4 ;  /* 0x00034004000075a7 */ /* 0x000e6400080011ff */
[----:B-1----:R-:W-:Y:S05]  /*40c0*/  @!P0 BRA `(.L_x_81) ;  /* 0x0000004800588947 */ /* 0x002fea0003800000 */
.L_x_230:
[----:B------:R-:W-:Y:S01]  /*40d0*/  ULEA UR5, UR6, UR37, 0x3 ;  /* 0x0000002506057291 */ /* 0x000fe2000f8e18ff */
[----:B-1----:R-:W-:Y:S01]  /*40e0*/  PRMT R0, RZ, 0x654, R5 ;  /* 0x00000654ff007816 */ /* 0x002fe20000000005 */
[----:B------:R-:W-:Y:S01]  /*40f0*/  @!P2 IMAD.MOV.U32 R4, RZ, RZ, 0x10 ;  /* 0x00000010ff04a424 */ /* 0x000fe200078e00ff */
[----:B------:R-:W-:Y:S01]  /*4100*/  SHF.L.U32 R5, R12, 0x1f, RZ ;  /* 0x0000001f0c057819 */ /* 0x000fe200000006ff */
[----:B------:R-:W-:Y:S01]  /*4110*/  UIADD3 UR4, UPT, UPT, UR5, 0x2e0, URZ ;  /* 0x000002e005047890 */ /* 0x000fe2000fffe0ff */
[----:B------:R1:W-:Y:S05]  /*4120*/  SYNCS.ARRIVE.TRANS64.RED.A1T0 RZ, [R0+URZ], RZ ;  /* 0x000000ff00ff79a7 */ /* 0x0003ea00081004ff */
[----:B------:R-:W-:Y:S01]  /*4130*/  IMAD.U32 R6, RZ, RZ, UR4 ;  /* 0x00000004ff067e24 */ /* 0x000fe2000f8e00ff */
[----:B------:R-:W2:Y:S04]  /*4140*/  SYNCS.PHASECHK.TRANS64.TRYWAIT P0, [UR5+0x2f0], R5 ;  /* 0x0002f005ff0075a7 */ /* 0x000ea80008001105 */
[----:B------:R-:W-:Y:S01]  /*4150*/  PRMT R6, R2, 0x654, R6 ;  /* 0x0000065402067816 */ /* 0x000fe20000000006 */
[----:B-12---:R-:W-:Y:S06]  /*4160*/  @!P0 BRA `(.L_x_82) ;  /* 0x0000004800448947 */ /* 0x006fec0003800000 */
.L_x_232:
[----:B------:R-:W-:Y:S01]  /*4170*/  ULEA UR4, UR6, UR37, 0x4 ;  /* 0x0000002506047291 */ /* 0x000fe2000f8e20ff */
[----:B------:R-:W-:Y:S01]  /*4180*/  SEL R3, R6, R3, !P2 ;  /* 0x0000000306037207 */ /* 0x000fe20005000000 */
[----:B------:R-:W-:Y:S01]  /*4190*/  UIADD3 UR5, UPT, UPT, UR5, 0x2e0, URZ ;  /* 0x000002e005057890 */ /* 0x000fe2000fffe0ff */
[----:B-1----:R-:W-:Y:S01]  /*41a0*/  LEA R0, R11, UR37, 0x3 ;  /* 0x000000250b007c11 */ /* 0x002fe2000f8e18ff */
[----:B------:R-:W-:Y:S01]  /*41b0*/  UIADD3 UR4, UPT, UPT, UR4, 0x370, URZ ;  /* 0x0000037004047890 */ /* 0x000fe2000fffe0ff */
[----:B------:R1:W-:Y:S01]  /*41c0*/  @!P2 SYNCS.ARRIVE.TRANS64.RED RZ, [R3+URZ], R4 ;  /* 0x0000000403ffa9a7 */ /* 0x0003e200080004ff */
[----:B------:R-:W-:Y:S01]  /*41d0*/  UIADD3 UR6, UPT, UPT, UR6, 0x1, URZ ;  /* 0x0000000106067890 */ /* 0x000fe2000fffe0ff */
[----:B------:R-:W-:-:S03]  /*41e0*/  VIADD R8, R8, 0x1 ;  /* 0x0000000108087836 */ /* 0x000fc60000000000 */
[----:B------:R-:W-:Y:S02]  /*41f0*/  UISETP.NE.AND UP0, UPT, UR6, 0x2, UPT ;  /* 0x000000020600788c */ /* 0x000fe4000bf05270 */
[----:B------:R-:W-:Y:S01]  /*4200*/  ISETP.NE.AND P0, PT, R8, 0x2, PT ;  /* 0x000000020800780c */ /* 0x000fe20003f05270 */
[----:B------:R-:W-:Y:S06]  /*4210*/  UGETNEXTWORKID.BROADCAST [UR4], [UR5] ;  /* 0x00000000040073ca */ /* 0x000fec0008000100 */
[----:B------:R-:W-:Y:S02]  /*4220*/  USEL UR4, URZ, 0x1, UP0 ;  /* 0x00000001ff047887 */ /* 0x000fe40008000000 */
[----:B------:R-:W-:-:S04]  /*4230*/  USEL UR6, UR6, URZ, UP0 ;  /* 0x000000ff06067287 */ /* 0x000fc80008000000 */
[----:B------:R-:W-:Y:S02]  /*4240*/  LOP3.LUT R12, R12, UR4, RZ, 0x3c, !PT ;  /* 0x000000040c0c7c12 */ /* 0x000fe4000f8e3cff */
[----:B-1----:R-:W-:-:S04]  /*4250*/  SHF.L.U32 R4, R10, 0x1f, RZ ;  /* 0x0000001f0a047819 */ /* 0x002fc800000006ff */
[----:B------:R-:W1:Y:S02]  /*4260*/  SYNCS.PHASECHK.TRANS64.TRYWAIT P1, [R0+URZ+0x2e0], R4 ;  /* 0x0002e004000075a7 */ /* 0x000e6400080211ff */
[----:B-1----:R-:W-:Y:S05]  /*4270*/  @!P1 BRA `(.L_x_83) ;  /* 0x0000004800189947 */ /* 0x002fea0003800000 */
.L_x_233:
[C---:B-1----:R-:W-:Y:S01]  /*4280*/  LEA R4, R11.reuse, UR37, 0x4 ;  /* 0x000000250b047c11 */ /* 0x042fe2000f8e20ff */
[----:B------:R-:W-:Y:S01]  /*4290*/  VIADD R0, R0, 0x2f0 ;  /* 0x000002f000007836 */ /* 0x000fe20000000000 */
[----:B------:R-:W-:Y:S01]  /*42a0*/  SEL R8, R8, RZ, P0 ;  /* 0x000000ff08087207 */ /* 0x000fe20000000000 */
[----:B------:R-:W-:-:S03]  /*42b0*/  VIADD R11, R11, 0x1 ;  /* 0x000000010b0b7836 */ /* 0x000fc60000000000 */
[----:B------:R-:W1:Y:S01]  /*42c0*/  LDS.128 R4, [R4+0x370] ;  /* 0x0003700004047984 */ /* 0x000e620000000c00 */
[----:B------:R-:W-:Y:S02]  /*42d0*/  PRMT R0, RZ, 0x654, R0 ;  /* 0x00000654ff007816 */ /* 0x000fe40000000000 */
[C---:B------:R-:W-:Y:S01]  /*42e0*/  ISETP.NE.AND P1, PT, R11.reuse, 0x2, PT ;  /* 0x000000020b00780c */ /* 0x040fe20003f25270 */
[----:B------:R-:W-:Y:S01]  /*42f0*/  @!PT LDS RZ, [RZ] ;  /* 0x00000000fffff984 */ /* 0x000fe20000000800 */
[----:B------:R-:W-:Y:S01]  /*4300*/  @!PT LDS RZ, [RZ] ;  /* 0x00000000fffff984 */ /* 0x000fe20000000800 */
[----:B------:R-:W-:Y:S01]  /*4310*/  @!PT LDS RZ, [RZ] ;  /* 0x00000000fffff984 */ /* 0x000fe20000000800 */
[----:B------:R-:W-:Y:S01]  /*4320*/  @!PT LDS RZ, [RZ] ;  /* 0x00000000fffff984 */ /* 0x000fe20000000800 */
[----:B------:R2:W-:Y:S06]  /*4330*/  MEMBAR.ALL.CTA ;  /* 0x0000000000007992 */ /* 0x0005ec0000008000 */
[----:B--2---:R-:W2:Y:S01]  /*4340*/  FENCE.VIEW.ASYNC.S ;  /* 0x00000000000073c6 */ /* 0x004ea20000000000 */
[----:B------:R-:W-:Y:S01]  /*4350*/  SEL R11, R11, RZ, P1 ;  /* 0x000000ff0b0b7207 */ /* 0x000fe20000800000 */
[----:B--2---:R2:W-:Y:S01]  /*4360*/  SYNCS.ARRIVE.TRANS64.RED.A1T0 RZ, [R0+URZ], RZ ;  /* 0x000000ff00ff79a7 */ /* 0x0045e200081004ff */
[----:B-1----:R-:W-:-:S02]  /*4370*/  LOP3.LUT P3, RZ, R6, 0x1, RZ, 0xc0, !PT ;  /* 0x0000000106ff7812 */ /* 0x002fc4000786c0ff */
[----:B------:R-:W-:-:S04]  /*4380*/  SEL R4, RZ, 0x1, P1 ;  /* 0x00000001ff047807 */ /* 0x000fc80000800000 */
[----:B------:R-:W-:Y:S02]  /*4390*/  LOP3.LUT R10, R10, R4, RZ, 0x3c, !PT ;  /* 0x000000040a0a7212 */ /* 0x000fe400078e3cff */
[----:B--2---:R-:W-:-:S04]  /*43a0*/  SEL R0, RZ, 0x1, P0 ;  /* 0x00000001ff007807 */ /* 0x004fc80000000000 */
[----:B------:R-:W-:Y:S01]  /*43b0*/  LOP3.LUT R9, R9, R0, RZ, 0x3c, !PT ;  /* 0x0000000009097212 */ /* 0x000fe200078e3cff */
[----:B------:R-:W-:Y:S06]  /*43c0*/  @P3 BRA `(.L_x_84) ;  /* 0xfffffffc002c3947 */ /* 0x000fec000383ffff */
[----:B------:R-:W-:Y:S01]  /*43d0*/  ULEA UR5, UR6, UR37, 0x3 ;  /* 0x0000002506057291 */ /* 0x000fe2000f8e18ff */
[----:B------:R-:W-:-:S08]  /*43e0*/  SHF.L.U32 R2, R12, 0x1f, RZ ;  /* 0x0000001f0c027819 */ /* 0x000fd000000006ff */
[----:B------:R-:W1:Y:S02]  /*43f0*/  SYNCS.PHASECHK.TRANS64 P0, [UR5+0x2f0], R2 ;  /* 0x0002f002ff0075a7 */ /* 0x000e640008001005 */
[----:B-1----:R-:W-:Y:S05]  /*4400*/  @P0 BRA `(.L_x_85) ;  /* 0x0000000000080947 */ /* 0x002fea0003800000 */
[----:B------:R-:W1:Y:S02]  /*4410*/  SYNCS.PHASECHK.TRANS64.TRYWAIT P0, [UR5+0x2f0], R2 ;  /* 0x0002f002ff0075a7 */ /* 0x000e640008001105 */
[----:B-1----:R-:W-:Y:S05]  /*4420*/  @!P0 BRA `(.L_x_86) ;  /* 0x0000004400c08947 */ /* 0x002fea0003800000 */
.L_x_85:
[----:B------:R-:W-:-:S04]  /*4430*/  UIADD3 UR4, UPT, UPT, UR6, 0x1, URZ ;  /* 0x0000000106047890 */ /* 0x000fc8000fffe0ff */
[----:B------:R-:W-:-:S04]  /*4440*/  UISETP.NE.AND UP0, UPT, UR4, 0x2, UPT ;  /* 0x000000020400788c */ /* 0x000fc8000bf05270 */
[----:B------:R-:W-:Y:S02]  /*4450*/  USEL UR7, URZ, 0x1, UP0 ;  /* 0x00000001ff077887 */ /* 0x000fe40008000000 */
[----:B------:R-:W-:-:S04]  /*4460*/  USEL UR4, UR4, URZ, UP0 ;  /* 0x000000ff04047287 */ /* 0x000fc80008000000 */
[----:B------:R-:W-:Y:S01]  /*4470*/  ULEA UR4, UR4, UR37, 0x3 ;  /* 0x0000002504047291 */ /* 0x000fe2000f8e18ff */
[----:B-1----:R-:W-:-:S04]  /*4480*/  LOP3.LUT R2, R12, UR7, RZ, 0x3c, !PT ;  /* 0x000000070c027c12 */ /* 0x002fc8000f8e3cff */
[----:B------:R-:W-:-:S04]  /*4490*/  SHF.L.U32 R0, R2, 0x1f, RZ ;  /* 0x0000001f02007819 */ /* 0x000fc800000006ff */
[----:B------:R-:W1:Y:S02]  /*44a0*/  SYNCS.PHASECHK.TRANS64 P0, [UR4+0x2f0], R0 ;  /* 0x0002f000ff0075a7 */ /* 0x000e640008001004 */
[----:B-1----:R-:W-:Y:S05]  /*44b0*/  @P0 EXIT ;  /* 0x000000000000094d */ /* 0x002fea0003800000 */
[----:B------:R-:W-:Y:S02]  /*44c0*/  SHF.L.U32 R2, R2, 0x1f, RZ ;  /* 0x0000001f02027819 */ /* 0x000fe400000006ff */
[----:B------:R-:W-:-:S07]  /*44d0*/  MOV R0, UR4 ;  /* 0x0000000400007c02 */ /* 0x000fce0008000f00 */
.L_x_87:
[----:B-1----:R1:W2:Y:S02]  /*44e0*/  SYNCS.PHASECHK.TRANS64.TRYWAIT P0, [R0+URZ+0x2f0], R2 ;  /* 0x0002f002000075a7 */ /* 0x0022a400080011ff */
[----:B--2---:R-:W-:Y:S05]  /*44f0*/  @!P0 NANOSLEEP.SYNCS 0x989680 ;  /* 0x009896800000895d */ /* 0x004fea0003900000 */
[----:B------:R-:W2:Y:S02]  /*4500*/  @!P0 SYNCS.PHASECHK.TRANS64 P0, [R0+URZ+0x2f0], R2 ;  /* 0x0002f002000085a7 */ /* 0x000ea400080010ff */
[----:B--2---:R-:W-:Y:S05]  /*4510*/  @P0 EXIT ;  /* 0x000000000000094d */ /* 0x004fea0003800000 */
[----:B------:R-:W-:Y:S05]  /*4520*/  BRA `(.L_x_87) ;  /* 0xfffffffc00ec7947 */ /* 0x000fea000383ffff */
.L_x_80:
[----:B------:R-:W-:-:S09]  /*4530*/  UISETP.NE.AND UP1, UPT, UR8, URZ, UPT ;  /* 0x000000ff0800728c */ /* 0x000fd2000bf25270 */
[----:B------:R-:W-:Y:S05]  /*4540*/  BRA.U UP1, `(.L_x_88) ;  /* 0x0000000d01907547 */ /* 0x000fea000b800000 */
[----:B------:R-:W-:Y:S01]  /*4550*/  UMOV UR4, 0x40 ;  /* 0x0000004000047882 */ /* 0x000fe20000000000 */
[----:B------:R-:W-:Y:S01]  /*4560*/  NOP ;  /* 0x0000000000007918 */ /* 0x000fe20000000000 */
[----:B------:R-:W-:Y:S01]  /*4570*/  ULEA UR4, UR37, UR4, 0x18 ;  /* 0x0000000425047291 */ /* 0x000fe2000f8ec0ff */
[----:B------:R-:W-:Y:S02]  /*4580*/  UMOV UR5, 0x400 ;  /* 0x0000040000057882 */ /* 0x000fe40000000000 */
[----:B------:R-:W-:-:S06]  /*4590*/  ULEA UR37, UR37, UR5, 0x18 ;  /* 0x0000000525257291 */ /* 0x000fcc000f8ec0ff */
[----:B------:R-:W1:Y:S02]  /*45a0*/  LDS.U8 R0, [UR4+0x1c] ;  /* 0x00001c04ff007984 */ /* 0x000e640008000000 */
[----:B-1----:R-:W-:-:S13]  /*45b0*/  ISETP.NE.AND P0, PT, R0, RZ, PT ;  /* 0x000000ff0000720c */ /* 0x002fda0003f05270 */
[----:B------:R-:W-:Y:S05]  /*45c0*/  @P0 BRA `(.L_x_89) ;  /* 0x0000000000580947 */ /* 0x000fea0003800000 */
[----:B------:R-:W-:-:S13]  /*45d0*/  ELECT P0, URZ, PT ;  /* 0x0000000000ff782f */ /* 0x000fda0003800000 */
[----:B------:R-:W-:Y:S05]  /*45e0*/  @!P0 BRA `(.L_x_90) ;  /* 0x0000000000608947 */ /* 0x000fea0003800000 */
[----:B------:R-:W-:Y:S01]  /*45f0*/  UMOV UR5, 0x10 ;  /* 0x0000001000057882 */ /* 0x000fe20000000000 */
[----:B------:R-:W-:Y:S01]  /*4600*/  HFMA2 R0, -RZ, RZ, 0, 5.9604644775390625e-08 ;  /* 0x00000001ff007431 */ /* 0x000fe200000001ff */
[----:B------:R-:W-:-:S03]  /*4610*/  MOV R2, 0xffff ;  /* 0x0000ffff00027802 */ /* 0x000fc60000000f00 */
[----:B------:R-:W-:Y:S04]  /*4620*/  DEPBAR.LE SB1, 0x36 ;  /* 0x00009d800000791a */ /* 0x000fe80000000000 */
[----:B------:R-:W1:Y:S02]  /*4630*/  UTCATOMSWS.FIND_AND_SET.ALIGN UP0, UR5, UR5 ;  /* 0x00000005000575e3 */ /* 0x000e640008000800 */
[----:B-1----:R-:W-:Y:S01]  /*4640*/  MOV R3, UR5 ;  /* 0x0000000500037c02 */ /* 0x002fe20008000f00 */
[----:B------:R-:W-:Y:S06]  /*4650*/  BRA.U UP0, `(.L_x_91) ;  /* 0x0000000100187547 */ /* 0x000fec000b800000 */
.L_x_92:
[----:B------:R-:W-:Y:S05]  /*4660*/  NANOSLEEP 0x64 ;  /* 0x000000640000795d */ /* 0x000fea0003800000 */
[----:B------:R-:W-:-:S05]  /*4670*/  UMOV UR5, 0x10 ;  /* 0x0000001000057882 */ /* 0x000fca0000000000 */
[----:B------:R-:W-:Y:S04]  /*4680*/  DEPBAR.LE SB1, 0x36 ;  /* 0x00009d800000791a */ /* 0x000fe80000000000 */
[----:B------:R-:W1:Y:S02]  /*4690*/  UTCATOMSWS.FIND_AND_SET.ALIGN UP0, UR5, UR5 ;  /* 0x00000005000575e3 */ /* 0x000e640008000800 */
[----:B-1----:R-:W-:Y:S01]  /*46a0*/  MOV R3, UR5 ;  /* 0x0000000500037c02 */ /* 0x002fe20008000f00 */
[----:B------:R-:W-:Y:S05]  /*46b0*/  BRA.U !UP0, `(.L_x_92) ;  /* 0xfffffffd08e87547 */ /* 0x000fea000b83ffff */
.L_x_91:
[-C--:B------:R-:W-:Y:S02]  /*46c0*/  SHF.L.U32 R2, R2, R3.reuse, RZ ;  /* 0x0000000302027219 */ /* 0x080fe400000006ff */
[----:B------:R-:W-:Y:S01]  /*46d0*/  SHF.L.U32 R0, R0, R3, RZ ;  /* 0x0000000300007219 */ /* 0x000fe200000006ff */
[----:B------:R-:W-:Y:S02]  /*46e0*/  IMAD.SHL.U32 R3, R3, 0x20, RZ ;  /* 0x0000002003037824 */ /* 0x000fe400078e00ff */
[----:B------:R1:W-:Y:S04]  /*46f0*/  ATOMS.OR RZ, [UR4+0x14], R2 ;  /* 0x00001402ffff798c */ /* 0x0003e8000b000004 */
[----:B------:R1:W-:Y:S04]  /*4700*/  ATOMS.OR RZ, [UR4+0x18], R0 ;  /* 0x00001800ffff798c */ /* 0x0003e8000b000004 */
[----:B------:R1:W-:Y:S01]  /*4710*/  STS [UR37+0x390], R3 ;  /* 0x00039003ff007988 */ /* 0x0003e20008000825 */
[----:B------:R-:W-:Y:S05]  /*4720*/  BRA `(.L_x_90) ;  /* 0x0000000000107947 */ /* 0x000fea0003800000 */
.L_x_89:
[----:B------:R-:W-:Y:S02]  /*4730*/  MOV R0, 0xffffffff ;  /* 0xffffffff00007802 */ /* 0x000fe40000000f00 */
[----:B------:R-:W-:-:S03]  /*4740*/  MOV R2, 0x4770 ;  /* 0x0000477000027802 */ /* 0x000fc60000000f00 */
[----:B------:R1:W-:Y:S04]  /*4750*/  STS [UR37+0x390], R0 ;  /* 0x00039000ff007988 */ /* 0x0003e80008000825 */
[----:B-1-3-5:R-:W-:Y:S05]  /*4760*/  CALL.REL.NOINC `($__internal_1_$__cuda_sm10x_tcgen05_guardrail_trap_phase_invalid_during_alloc) ;  /* 0x0000004800507944 */ /* 0x02afea0003c00000 */
.L_x_90:
[----:B------:R-:W-:Y:S05]  /*4770*/  WARPSYNC.ALL ;  /* 0x0000000000007948 */ /* 0x000fea0003800000 */
[----:B------:R-:W2:Y:S01]  /*4780*/  S2UR UR6, SR_CgaCtaId ;  /* 0x00000000000679c3 */ /* 0x000ea20000008800 */
[----:B------:R-:W-:Y:S01]  /*4790*/  UMOV UR4, 0x400 ;  /* 0x0000040000047882 */ /* 0x000fe20000000000 */
[----:B------:R-:W-:-:S06]  /*47a0*/  NOP ;  /* 0x0000000000007918 */ /* 0x000fcc0000000000 */
[----:B------:R-:W-:Y:S06]  /*47b0*/  BAR.ARV 0x6, 0xa0 ;  /* 0x0182800000007b1d */ /* 0x000fec0000002000 */
[----:B------:R-:W4:Y:S01]  /*47c0*/  LDCU UR7, c[0x0][0x38c] ;  /* 0x00007180ff0777ac */ /* 0x000f220008000800 */
[----:B------:R-:W-:Y:S01]  /*47d0*/  IMAD.MOV.U32 R11, RZ, RZ, 0x1 ;  /* 0x00000001ff0b7424 */ /* 0x000fe200078e00ff */
[----:B------:R-:W-:Y:S01]  /*47e0*/  CS2R R8, SRZ ;  /* 0x0000000000087805 */ /* 0x000fe2000001ff00 */
[----:B------:R-:W-:Y:S01]  /*47f0*/  IMAD.MOV.U32 R10, RZ, RZ, RZ ;  /* 0x000000ffff0a7224 */ /* 0x000fe200078e00ff */
[----:B------:R-:W-:Y:S01]  /*4800*/  UMOV UR17, URZ ;  /* 0x000000ff00117c82 */ /* 0x000fe20008000000 */
[----:B------:R-:W-:Y:S01]  /*4810*/  UMOV UR16, URZ ;  /* 0x000000ff00107c82 */ /* 0x000fe20008000000 */
[----:B------:R-:W-:Y:S01]  /*4820*/  UMOV UR22, 0x0 ;  /* 0x0000000000167882 */ /* 0x000fe20000000000 */
[----:B------:R-:W-:Y:S01]  /*4830*/  UMOV UR23, 0x40584a0 ;  /* 0x040584a000177882 */ /* 0x000fe20000000000 */
[----:B------:R-:W-:Y:S01]  /*4840*/  UMOV UR20, 0x0 ;  /* 0x0000000000147882 */ /* 0x000fe20000000000 */
[----:B------:R-:W-:Y:S01]  /*4850*/  UMOV UR21, 0x40584a0 ;  /* 0x040584a000157882 */ /* 0x000fe20000000000 */
[----:B--2---:R-:W-:Y:S01]  /*4860*/  ULEA UR6, UR6, UR4, 0x18 ;  /* 0x0000000406067291 */ /* 0x004fe2000f8ec0ff */
[----:B------:R-:W2:Y:S03]  /*4870*/  LDCU UR4, c[0x0][0x38c] ;  /* 0x00007180ff0477ac */ /* 0x000ea60008000800 */
[----:B------:R-:W-:-:S02]  /*4880*/  UIADD3 UR11, UPT, UPT, UR6, 0x2d600, URZ ;  /* 0x0002d600060b7890 */ /* 0x000fc4000fffe0ff */
[----:B----4-:R-:W-:-:S03]  /*4890*/  UIADD3 UR7, UPT, UPT, UR7, 0x3f, URZ ;  /* 0x0000003f07077890 */ /* 0x010fc6000fffe0ff */
[----:B-1----:R-:W1:Y:S01]  /*48a0*/  LDS R0, [UR6+0x390] ;  /* 0x00039006ff007984 */ /* 0x002e620008000800 */
[----:B------:R-:W-:Y:S02]  /*48b0*/  UIADD3 UR18, UPT, UPT, UR6, 0x2600, URZ ;  /* 0x0000260006127890 */ /* 0x000fe4000fffe0ff */
[----:B------:R-:W-:Y:S02]  /*48c0*/  USHF.R.S32.HI UR5, URZ, 0x1f, UR7 ;  /* 0x0000001fff057899 */ /* 0x000fe40008011407 */
[----:B------:R-:W-:Y:S02]  /*48d0*/  USHF.R.U32.HI UR11, URZ, 0x4, UR11 ;  /* 0x00000004ff0b7899 */ /* 0x000fe4000801160b */
[----:B------:R-:W-:Y:S02]  /*48e0*/  ULEA.HI UR5, UR5, UR7, URZ, 0x6 ;  /* 0x0000000705057291 */ /* 0x000fe4000f8f30ff */
[----:B------:R-:W-:Y:S02]  /*48f0*/  USHF.R.U32.HI UR18, URZ, 0x4, UR18 ;  /* 0x00000004ff127899 */ /* 0x000fe40008011612 */
[----:B------:R-:W-:-:S02]  /*4900*/  USHF.R.S32.HI UR5, URZ, 0x6, UR5 ;  /* 0x00000006ff057899 */ /* 0x000fc40008011405 */
[----:B------:R-:W-:Y:S02]  /*4910*/  ULOP3.LUT UR11, UR11, 0x3fff, URZ, 0xc0, !UPT ;  /* 0x00003fff0b0b7892 */ /* 0x000fe4000f8ec0ff */
[----:B------:R-:W-:Y:S02]  /*4920*/  UISETP.LT.AND UP0, UPT, UR5, 0x1, UPT ;  /* 0x000000010500788c */ /* 0x000fe4000bf01270 */
[----:B------:R-:W-:Y:S02]  /*4930*/  ULOP3.LUT UR18, UR18, 0x3fff, URZ, 0xc0, !UPT ;  /* 0x00003fff12127892 */ /* 0x000fe4000f8ec0ff */
[----:B------:R-:W-:Y:S02]  /*4940*/  USEL UR10, UR5, 0x1, !UP0 ;  /* 0x00000001050a7887 */ /* 0x000fe4000c000000 */
[----:B------:R-:W-:Y:S02]  /*4950*/  ULOP3.LUT UR11, UR11, 0x80000, URZ, 0xfc, !UPT ;  /* 0x000800000b0b7892 */ /* 0x000fe4000f8efcff */
[----:B------:R-:W-:-:S02]  /*4960*/  UIADD3 UR10, UPT, UPT, -UR10, URZ, URZ ;  /* 0x000000ff0a0a7290 */ /* 0x000fc4000fffe1ff */
[----:B--2---:R-:W-:Y:S01]  /*4970*/  UISETP.GE.AND UP3, UPT, UR4, 0x1, UPT ;  /* 0x000000010400788c */ /* 0x004fe2000bf66270 */
[----:B-1----:R-:W-:-:S15]  /*4980*/  R2UR UR19, R0 ;  /* 0x00000000001372ca */ /* 0x002fde00000e0000 */
.L_x_99:
[----:B------:R-:W-:Y:S02]  /*4990*/  LEA R0, R10, UR6, 0x3 ;  /* 0x000000060a007c11 */ /* 0x000fe4000f8e18ff */
[----:B------:R-:W-:Y:S02]  /*49a0*/  SHF.L.U32 R2, R9, 0x1f, RZ ;  /* 0x0000001f09027819 */ /* 0x000fe400000006ff */
[----:B------:R-:W-:Y:S01]  /*49b0*/  PLOP3.LUT P0, PT, PT, PT, UP3, 0x80, 0x8 ;  /* 0x000000000008781c */ /* 0x000fe20003f0f038 */
[----:B------:R-:W-:Y:S01]  /*49c0*/  VIADD R3, R0, 0x2f0 ;  /* 0x000002f000037836 */ /* 0x000fe20000000000 */
[----:B-1----:R-:W1:Y:S02]  /*49d0*/  SYNCS.PHASECHK.TRANS64.TRYWAIT P1, [R0+URZ+0x2e0], R2 ;  /* 0x0002e002000075a7 */ /* 0x002e6400080211ff */
[----:B-1--4-:R-:W-:Y:S09]  /*49e0*/  @!P1 BRA `(.L_x_93) ;  /* 0x0000004000689947 */ /* 0x012ff20003800000 */
.L_x_235:
[----:B------:R-:W-:Y:S01]  /*49f0*/  LEA R4, R10, UR6, 0x4 ;  /* 0x000000060a047c11 */ /* 0x000fe2000f8e20ff */
[----:B------:R-:W-:Y:S01]  /*4a00*/  @UP3 ULEA UR4, UR16, UR6, 0x3 ;  /* 0x0000000610043291 */ /* 0x000fe2000f8e18ff */
[----:B------:R-:W-:Y:S01]  /*4a10*/  PLOP3.LUT P2, PT, PT, PT, PT, 0x80, 0x8 ;  /* 0x000000000008781c */ /* 0x000fe20003f4f070 */
[----:B------:R-:W-:Y:S01]  /*4a20*/  ULEA UR8, UR17, UR6, 0x3 ;  /* 0x0000000611087291 */ /* 0x000fe2000f8e18ff */
[----:B------:R-:W-:Y:S02]  /*4a30*/  PRMT R3, RZ, 0x654, R3 ;  /* 0x00000654ff037816 */ /* 0x000fe40000000003 */
[----:B------:R-:W2:Y:S01]  /*4a40*/  LDS.128 R4, [R4+0x370] ;  /* 0x0003700004047984 */ /* 0x000ea20000000c00 */
[----:B-1----:R-:W-:Y:S02]  /*4a50*/  @P0 SHF.L.U32 R2, R8, 0x1f, RZ ;  /* 0x0000001f08020819 */ /* 0x002fe400000006ff */
[----:B------:R-:W-:Y:S01]  /*4a60*/  SHF.L.U32 R0, R11, 0x1f, RZ ;  /* 0x0000001f0b007819 */ /* 0x000fe200000006ff */
[----:B------:R-:W-:Y:S01]  /*4a70*/  @!PT LDS RZ, [RZ] ;  /* 0x00000000fffff984 */ /* 0x000fe20000000800 */
[----:B------:R-:W-:Y:S01]  /*4a80*/  @!PT LDS RZ, [RZ] ;  /* 0x00000000fffff984 */ /* 0x000fe20000000800 */
[----:B------:R-:W-:Y:S01]  /*4a90*/  @!PT LDS RZ, [RZ] ;  /* 0x00000000fffff984 */ /* 0x000fe20000000800 */
[----:B------:R-:W-:Y:S01]  /*4aa0*/  @!PT LDS RZ, [RZ] ;  /* 0x00000000fffff984 */ /* 0x000fe20000000800 */
[----:B------:R1:W-:Y:S06]  /*4ab0*/  MEMBAR.ALL.CTA ;  /* 0x0000000000007992 */ /* 0x0003ec0000008000 */
[----:B-1----:R-:W1:Y:S02]  /*4ac0*/  FENCE.VIEW.ASYNC.S ;  /* 0x00000000000073c6 */ /* 0x002e640000000000 */
[----:B-1----:R1:W-:Y:S01]  /*4ad0*/  SYNCS.ARRIVE.TRANS64.RED.A1T0 RZ, [R3+URZ], RZ ;  /* 0x000000ff03ff79a7 */ /* 0x0023e200081004ff */
[----:B------:R1:W4:Y:S01]  /*4ae0*/  @P0 SYNCS.PHASECHK.TRANS64.TRYWAIT P2, [UR4], R2 ;  /* 0x00000002ff0005a7 */ /* 0x0003220008041104 */
[----:B------:R-:W-:Y:S01]  /*4af0*/  ULEA.HI UR4, UR17, UR17, URZ, 0x1 ;  /* 0x0000001111047291 */ /* 0x000fe2000f8f08ff */
[----:B--2---:R-:W-:-:S03]  /*4b00*/  LOP3.LUT P1, RZ, R6, 0x1, RZ, 0xc0, !PT ;  /* 0x0000000106ff7812 */ /* 0x004fc6000782c0ff */
[----:B------:R-:W-:Y:S02]  /*4b10*/  USHF.L.U32 UR9, UR4, 0x3, URZ ;  /* 0x0000000304097899 */ /* 0x000fe400080006ff */
[----:B------:R-:W-:Y:S02]  /*4b20*/  ULOP3.LUT UR4, UR4, 0xffe, URZ, 0xc0, !UPT ;  /* 0x00000ffe04047892 */ /* 0x000fe4000f8ec0ff */
[----:B------:R-:W-:Y:S02]  /*4b30*/  ULOP3.LUT UR9, UR9, 0xfffffff0, URZ, 0xc0, !UPT ;  /* 0xfffffff009097892 */ /* 0x000fe4000f8ec0ff */
[----:B------:R-:W-:Y:S02]  /*4b40*/  UIADD3 UR4, UPT, UPT, -UR4, UR17, URZ ;  /* 0x0000001104047290 */ /* 0x000fe4000fffe1ff */
[----:B------:R-:W-:Y:S01]  /*4b50*/  UIADD3 UR9, UPT, UPT, UR19, UR9, URZ ;  /* 0x0000000913097290 */ /* 0x000fe2000fffe0ff */
[----:B------:R-:W2:Y:S03]  /*4b60*/  SYNCS.PHASECHK.TRANS64.TRYWAIT P0, [UR8+0x320], R0 ;  /* 0x00032000ff0075a7 */ /* 0x000ea60008001108 */
[----:B------:R-:W-:Y:S01]  /*4b70*/  ULEA UR9, UR4, UR9, 0x14 ;  /* 0x0000000904097291 */ /* 0x000fe2000f8ea0ff */
[----:B-12-4-:R-:W-:Y:S11]  /*4b80*/  @!P0 BRA `(.L_x_94) ;  /* 0x0000004000148947 */ /* 0x016ff60003800000 */
.L_x_237:
[----:B------:R-:W-:Y:S01]  /*4b90*/  IADD3 R10, PT, PT, R10, 0x1, RZ ;  /* 0x000000010a0a7810 */ /* 0x000fe20007ffe0ff */
[----:B------:R-:W-:Y:S06]  /*4ba0*/  BRA.U !UP3, `(.L_x_95) ;  /* 0x000000010b987547 */ /* 0x000fec000b800000 */
[----:B------:R-:W-:Y:S01]  /*4bb0*/  UPLOP3.LUT UP4, UPT, UPT, UPT, UPT, 0x40, 0x4 ;  /* 0x000000000004789c */ /* 0x000fe20003f8e870 */
[----:B------:R-:W-:Y:S01]  /*4bc0*/  UMOV UR15, UR10 ;  /* 0x0000000a000f7c82 */ /* 0x000fe20008000000 */
[----:B------:R-:W-:Y:S01]  /*4bd0*/  UMOV UR14, UR5 ;  /* 0x00000005000e7c82 */ /* 0x000fe20008000000 */
[----:B------:R-:W-:-:S08]  /*4be0*/  UMOV UR13, UR16 ;  /* 0x00000010000d7c82 */ /* 0x000fd00008000000 */
.L_x_98:
[----:B------:R-:W-:Y:S02]  /*4bf0*/  UIADD3 UR15, UPT, UPT, UR15, 0x1, URZ ;  /* 0x000000010f0f7890 */ /* 0x000fe4000fffe0ff */
[----:B--2---:R-:W-:Y:S02]  /*4c00*/  ULEA UR7, UR13, UR6, 0x3 ;  /* 0x000000060d077291 */ /* 0x004fe4000f8e18ff */
[----:B------:R-:W-:Y:S01]  /*4c10*/  UISETP.NE.AND UP0, UPT, UR15, URZ, UPT ;  /* 0x000000ff0f00728c */ /* 0x000fe2000bf05270 */
[----:B----4-:R-:W-:Y:S10]  /*4c20*/  @P2 BRA `(.L_x_96) ;  /* 0x00000000000c2947 */ /* 0x010ff40003800000 */
[----:B-1----:R-:W-:Y:S04]  /*4c30*/  SHF.L.U32 R2, R8, 0x1f, RZ ;  /* 0x0000001f08027819 */ /* 0x002fe800000006ff */
[----:B------:R-:W1:Y:S02]  /*4c40*/  SYNCS.PHASECHK.TRANS64.TRYWAIT P0, [UR7], R2 ;  /* 0x00000002ff0075a7 */ /* 0x000e640008001107 */
[----:B-1----:R-:W-:Y:S05]  /*4c50*/  @!P0 BRA `(.L_x_97) ;  /* 0x0000003c00f88947 */ /* 0x002fea0003800000 */
.L_x_96:
[----:B------:R-:W-:Y:S01]  /*4c60*/  UISETP.NE.AND UP1, UPT, UR14, 0x1, UPT ;  /* 0x000000010e00788c */ /* 0x000fe2000bf25270 */
[----:B------:R-:W-:Y:S01]  /*4c70*/  PLOP3.LUT P2, PT, PT, PT, PT, 0x80, 0x8 ;  /* 0x000000000008781c */ /* 0x000fe20003f4f070 */
[----:B------:R-:W-:Y:S02]  /*4c80*/  UIADD3 UR16, UPT, UPT, UR13, 0x1, URZ ;  /* 0x000000010d107890 */ /* 0x000fe4000fffe0ff */
[----:B------:R-:W-:Y:S02]  /*4c90*/  ULEA UR24, UR13, UR18, 0x8 ;  /* 0x000000120d187291 */ /* 0x000fe4000f8e40ff */
[----:B------:R-:W-:Y:S01]  /*4ca0*/  UISETP.NE.AND UP2, UPT, UR16, 0x2b, UPT ;  /* 0x0000002b1000788c */ /* 0x000fe2000bf45270 */
[----:B------:R-:W-:Y:S01]  /*4cb0*/  PLOP3.LUT P0, PT, PT, PT, UP1, 0x80, 0x8 ;  /* 0x000000000008781c */ /* 0x000fe20003f0f018 */
[----:B------:R-:W-:Y:S02]  /*4cc0*/  ULEA UR26, UR13, UR11, 0x6 ;  /* 0x0000000b0d1a7291 */ /* 0x000fe4000f8e30ff */
[----:B------:R-:W-:Y:S02]  /*4cd0*/  USEL UR12, URZ, 0x1, UP2 ;  /* 0x00000001ff0c7887 */ /* 0x000fe40009000000 */
[----:B------:R-:W-:Y:S02]  /*4ce0*/  USEL UR16, UR16, URZ, UP2 ;  /* 0x000000ff10107287 */ /* 0x000fe40009000000 */
[----:B------:R-:W-:Y:S02]  /*4cf0*/  UIADD3 UR30, UPT, UPT, UR24, 0x80, URZ ;  /* 0x00000080181e7890 */ /* 0x000fe4000fffe0ff */
[----:B------:R-:W-:Y:S01]  /*4d00*/  @UP1 ULEA UR4, UR16, UR6, 0x3 ;  /* 0x0000000610041291 */ /* 0x000fe2000f8e18ff */
[----:B------:R-:W-:Y:S01]  /*4d10*/  LOP3.LUT R8, R8, UR12, RZ, 0x3c, !PT ;  /* 0x0000000c08087c12 */ /* 0x000fe2000f8e3cff */
[----:B------:R-:W-:Y:S02]  /*4d20*/  UIADD3 UR28, UPT, UPT, UR26, 0x20, URZ ;  /* 0x000000201a1c7890 */ /* 0x000fe4000fffe0ff */
[----:B------:R-:W-:Y:S01]  /*4d30*/  UIADD3 UR7, UPT, UPT, UR7, 0x158, URZ ;  /* 0x0000015807077890 */ /* 0x000fe2000fffe0ff */
[----:B-1----:R-:W-:Y:S01]  /*4d40*/  @P0 SHF.L.U32 R0, R8, 0x1f, RZ ;  /* 0x0000001f08000819 */ /* 0x002fe200000006ff */
[----:B------:R-:W-:Y:S01]  /*4d50*/  UMOV UR25, 0x80004020 ;  /* 0x8000402000197882 */ /* 0x000fe20000000000 */
[----:B------:R-:W-:Y:S01]  /*4d60*/  UMOV UR27, 0x4000 ;  /* 0x00004000001b7882 */ /* 0x000fe20000000000 */
[----:B------:R-:W-:Y:S01]  /*4d70*/  UMOV UR31, 0x80004020 ;  /* 0x80004020001f7882 */ /* 0x000fe20000000000 */
[----:B------:R2:W4:Y:S01]  /*4d80*/  @P0 SYNCS.PHASECHK.TRANS64.TRYWAIT P2, [UR4], R0 ;  /* 0x00000000ff0005a7 */ /* 0x0005220008041104 */
[----:B------:R-:W-:Y:S01]  /*4d90*/  UIADD3 UR14, UPT, UPT, UR14, -0x1, URZ ;  /* 0xffffffff0e0e7890 */ /* 0x000fe2000fffe0ff */
[----:B------:R2:W-:Y:S01]  /*4da0*/  UTCIMMA gdesc[UR24], gdesc[UR26], tmem[UR9], tmem[UR22], idesc[UR23], UP4 ;  /* 0x00ff161a180075ea */ /* 0x0005e2000a000109 */
[----:B------:R-:W-:Y:S01]  /*4db0*/  UPLOP3.LUT UP4, UPT, UPT, UPT, UPT, 0x80, 0x8 ;  /* 0x000000000008789c */ /* 0x000fe20003f8f070 */
[----:B------:R-:W-:Y:S01]  /*4dc0*/  UMOV UR29, 0x4000 ;  /* 0x00004000001d7882 */ /* 0x000fe20000000000 */
[----:B------:R-:W-:Y:S01]  /*4dd0*/  UMOV UR13, UR16 ;  /* 0x00000010000d7c82 */ /* 0x000fe20008000000 */
[----:B------:R2:W-:Y:S01]  /*4de0*/  UTCIMMA gdesc[UR30], gdesc[UR28], tmem[UR9], tmem[UR20], idesc[UR21], UPT ;  /* 0x00ff141c1e0075ea */ /* 0x0005e2000b800109 */
[----:B------:R2:W-:Y:S01]  /*4df0*/  UTCBAR [UR7], URZ ;  /* 0x000000ff070073e9 */ /* 0x0005e200080000ff */
[----:B------:R-:W-:Y:S06]  /*4e00*/  BRA.U UP0, `(.L_x_98) ;  /* 0xfffffffd00787547 */ /* 0x000fec000b83ffff */
.L_x_95:
[----:B------:R-:W-:Y:S01]  /*4e10*/  UIADD3 UR17, UPT, UPT, UR17, 0x1, URZ ;  /* 0x0000000111117890 */ /* 0x000fe2000fffe0ff */
[C---:B------:R-:W-:Y:S01]  /*4e20*/  ISETP.NE.AND P0, PT, R10.reuse, 0x2, PT ;  /* 0x000000020a00780c */ /* 0x040fe20003f05270 */
[----:B------:R-:W-:Y:S02]  /*4e30*/  UIADD3 UR8, UPT, UPT, UR8, 0x300, URZ ;  /* 0x0000030008087890 */ /* 0x000fe4000fffe0ff */
[----:B------:R-:W-:Y:S01]  /*4e40*/  UISETP.NE.AND UP0, UPT, UR17, 0x4, UPT ;  /* 0x000000041100788c */ /* 0x000fe2000bf05270 */
[----:B-12---:R-:W-:Y:S02]  /*4e50*/  SEL R0, RZ, 0x1, P0 ;  /* 0x00000001ff007807 */ /* 0x006fe40000000000 */
[----:B------:R-:W-:Y:S01]  /*4e60*/  SEL R10, R10, RZ, P0 ;  /* 0x000000ff0a0a7207 */ /* 0x000fe20000000000 */
[----:B------:R-:W-:Y:S01]  /*4e70*/  USEL UR4, URZ, 0x1, UP0 ;  /* 0x00000001ff047887 */ /* 0x000fe20008000000 */
[----:B------:R-:W-:Y:S01]  /*4e80*/  LOP3.LUT R9, R9, R0, RZ, 0x3c, !PT ;  /* 0x0000000009097212 */ /* 0x000fe200078e3cff */
[----:B------:R-:W-:Y:S01]  /*4e90*/  USEL UR17, UR17, URZ, UP0 ;  /* 0x000000ff11117287 */ /* 0x000fe20008000000 */
[----:B------:R1:W-:Y:S03]  /*4ea0*/  UTCBAR [UR8], URZ ;  /* 0x000000ff080073e9 */ /* 0x0003e600080000ff */
[----:B------:R-:W-:Y:S01]  /*4eb0*/  LOP3.LUT R11, R11, UR4, RZ, 0x3c, !PT ;  /* 0x000000040b0b7c12 */ /* 0x000fe2000f8e3cff */
[----:B------:R-:W-:Y:S07]  /*4ec0*/  @P1 BRA `(.L_x_99) ;  /* 0xfffffff800b01947 */ /* 0x000fee000383ffff */
[----:B------:R-:W2:Y:S01]  /*4ed0*/  S2UR UR4, SR_CgaCtaId ;  /* 0x00000000000479c3 */ /* 0x000ea20000008800 */
[----:B------:R-:W-:Y:S01]  /*4ee0*/  ELECT P0, URZ, PT ;  /* 0x0000000000ff782f */ /* 0x000fe20003800000 */
[----:B------:R-:W-:Y:S01]  /*4ef0*/  IMAD.MOV.U32 R0, RZ, RZ, 0x1 ;  /* 0x00000001ff007424 */ /* 0x000fe200078e00ff */
[----:B------:R-:W-:Y:S01]  /*4f00*/  UIADD3 UR6, UPT, UPT, UR6, 0x320, URZ ;  /* 0x0000032006067890 */ /* 0x000fe2000fffe0ff */
[----:B------:R-:W-:Y:S01]  /*4f10*/  SHF.L.U32 R2, R11, 0x1f, RZ ;  /* 0x0000001f0b027819 */ /* 0x000fe200000006ff */
[----:B------:R-:W-:-:S03]  /*4f20*/  UMOV UR5, 0x40 ;  /* 0x0000004000057882 */ /* 0x000fc60000000000 */
[----:B------:R-:W-:Y:S01]  /*4f30*/  UVIRTCOUNT.DEALLOC.SMPOOL 0x80 ;  /* 0x000000800000784c */ /* 0x000fe20000000000 */
[----:B--2---:R-:W-:Y:S02]  /*4f40*/  ULEA UR4, UR4, UR5, 0x18 ;  /* 0x0000000504047291 */ /* 0x004fe4000f8ec0ff */
[----:B------:R-:W-:-:S07]  /*4f50*/  ULEA UR5, UR17, UR6, 0x3 ;  /* 0x0000000611057291 */ /* 0x000fce000f8e18ff */
[----:B------:R2:W-:Y:S02]  /*4f60*/  @P0 STS.U8 [UR4+0x1c], R0 ;  /* 0x00001c00ff000988 */ /* 0x0005e40008000004 */
[----:B------:R-:W3:Y:S02]  /*4f70*/  SYNCS.PHASECHK.TRANS64.TRYWAIT P0, [UR5], R2 ;  /* 0x00000002ff0075a7 */ /* 0x000ee40008001105 */
[----:B--23--:R-:W-:Y:S05]  /*4f80*/  @!P0 BRA `(.L_x_100) ;  /* 0x0000003c00448947 */ /* 0x00cfea0003800000 */
.L_x_240:
[----:B------:R-:W-:-:S04]  /*4f90*/  UIADD3 UR7, UPT, UPT, UR17, 0x1, URZ ;  /* 0x0000000111077890 */ /* 0x000fc8000fffe0ff */
[----:B------:R-:W-:-:S04]  /*4fa0*/  UISETP.NE.AND UP0, UPT, UR7, 0x4, UPT ;  /* 0x000000040700788c */ /* 0x000fc8000bf05270 */
[----:B-1----:R-:W-:Y:S02]  /*4fb0*/  USEL UR8, URZ, 0x1, UP0 ;  /* 0x00000001ff087887 */ /* 0x002fe40008000000 */
[----:B------:R-:W-:-:S04]  /*4fc0*/  USEL UR7, UR7, URZ, UP0 ;  /* 0x000000ff07077287 */ /* 0x000fc80008000000 */
[----:B------:R-:W-:Y:S01]  /*4fd0*/  ULEA UR5, UR7, UR6, 0x3 ;  /* 0x0000000607057291 */ /* 0x000fe2000f8e18ff */
[----:B--2---:R-:W-:-:S04]  /*4fe0*/  LOP3.LUT R2, R11, UR8, RZ, 0x3c, !PT ;  /* 0x000000080b027c12 */ /* 0x004fc8000f8e3cff */
[----:B------:R-:W-:-:S04]  /*4ff0*/  SHF.L.U32 R3, R2, 0x1f, RZ ;  /* 0x0000001f02037819 */ /* 0x000fc800000006ff */
[----:B------:R-:W1:Y:S02]  /*5000*/  SYNCS.PHASECHK.TRANS64.TRYWAIT P0, [UR5], R3 ;  /* 0x00000003ff0075a7 */ /* 0x000e640008001105 */
[----:B-1----:R-:W-:Y:S05]  /*5010*/  @!P0 BRA `(.L_x_101) ;  /* 0x0000003c00388947 */ /* 0x002fea0003800000 */
.L_x_242:
        /* <DEDUP_REMOVED lines=9> */
.L_x_244:
[----:B------:R-:W-:-:S04]  /*50b0*/  UIADD3 UR7, UPT, UPT, UR7, 0x1, URZ ;  /* 0x0000000107077890 */ /* 0x000fc8000fffe0ff */
[----:B------:R-:W-:-:S04]  /*50c0*/  UISETP.NE.AND UP0, UPT, UR7, 0x4, UPT ;  /* 0x000000040700788c */ /* 0x000fc8000bf05270 */
[----:B------:R-:W-:Y:S02]  /*50d0*/  USEL UR5, URZ, 0x1, UP0 ;  /* 0x00000001ff057887 */ /* 0x000fe40008000000 */
[----:B------:R-:W-:-:S04]  /*50e0*/  USEL UR7, UR7, URZ, UP0 ;  /* 0x000000ff07077287 */ /* 0x000fc80008000000 */
[----:B------:R-:W-:Y:S01]  /*50f0*/  ULEA UR7, UR7, UR6, 0x3 ;  /* 0x0000000607077291 */ /* 0x000fe2000f8e18ff */
[----:B------:R-:W-:-:S04]  /*5100*/  LOP3.LUT R2, R2, UR5, RZ, 0x3c, !PT ;  /* 0x0000000502027c12 */ /* 0x000fc8000f8e3cff */
[----:B------:R-:W-:-:S04]  /*5110*/  SHF.L.U32 R2, R2, 0x1f, RZ ;  /* 0x0000001f02027819 */ /* 0x000fc800000006ff */
[----:B------:R-:W2:Y:S02]  /*5120*/  SYNCS.PHASECHK.TRANS64.TRYWAIT P0, [UR7], R2 ;  /* 0x00000002ff0075a7 */ /* 0x000ea40008001107 */
[----:B--2---:R-:W-:Y:S05]  /*5130*/  @!P0 BRA `(.L_x_103) ;  /* 0x0000003c00208947 */ /* 0x004fea0003800000 */
.L_x_246:
[----:B------:R-:W-:Y:S01]  /*5140*/  NOP ;  /* 0x0000000000007918 */ /* 0x000fe20000000000 */
[----:B-1----:R-:W1:Y:S01]  /*5150*/  LDS R0, [UR4+0x14] ;  /* 0x00001404ff007984 */ /* 0x002e620008000800 */
[----:B------:R-:W-:Y:S01]  /*5160*/  ULOP3.LUT UR6, UR19, 0xffff, URZ, 0xc0, !UPT ;  /* 0x0000ffff13067892 */ /* 0x000fe2000f8ec0ff */
[----:B------:R-:W-:Y:S01]  /*5170*/  UMOV UR8, 0xffff ;  /* 0x0000ffff00087882 */ /* 0x000fe20000000000 */
[----:B------:R-:W-:Y:S02]  /*5180*/  UMOV UR5, 0x1 ;  /* 0x0000000100057882 */ /* 0x000fe40000000000 */
[----:B------:R-:W-:-:S04]  /*5190*/  USHF.R.U32.HI UR6, URZ, 0x5, UR6 ;  /* 0x00000005ff067899 */ /* 0x000fc80008011606 */
[----:B------:R-:W-:Y:S02]  /*51a0*/  USHF.L.U32 UR8, UR8, UR6, URZ ;  /* 0x0000000608087299 */ /* 0x000fe400080006ff */
[----:B------:R-:W-:-:S04]  /*51b0*/  USHF.L.U32 UR5, UR5, UR6, URZ ;  /* 0x0000000605057299 */ /* 0x000fc800080006ff */
[----:B-1----:R-:W-:-:S04]  /*51c0*/  LOP3.LUT R0, R0, UR8, RZ, 0xc0, !PT ;  /* 0x0000000800007c12 */ /* 0x002fc8000f8ec0ff */
[----:B------:R-:W-:-:S13]  /*51d0*/  ISETP.NE.AND P0, PT, R0, UR8, PT ;  /* 0x0000000800007c0c */ /* 0x000fda000bf05270 */
[----:B------:R-:W-:Y:S05]  /*51e0*/  @P0 BRA `(.L_x_104) ;  /* 0x0000000000580947 */ /* 0x000fea0003800000 */
[----:B------:R-:W1:Y:S02]  /*51f0*/  LDS R0, [UR4+0x18] ;  /* 0x00001804ff007984 */ /* 0x000e640008000800 */
[----:B-1----:R-:W-:-:S04]  /*5200*/  LOP3.LUT R0, R0, UR5, RZ, 0xc0, !PT ;  /* 0x0000000500007c12 */ /* 0x002fc8000f8ec0ff */
[----:B------:R-:W-:-:S13]  /*5210*/  ISETP.NE.AND P0, PT, R0, UR5, PT ;  /* 0x0000000500007c0c */ /* 0x000fda000bf05270 */
[----:B------:R-:W-:Y:S05]  /*5220*/  @P0 BRA `(.L_x_105) ;  /* 0x00000000003c0947 */ /* 0x000fea0003800000 */
[----:B------:R-:W1:Y:S01]  /*5230*/  S2R R2, SR_LANEID ;  /* 0x0000000000027919 */ /* 0x000e620000000000 */
[----:B------:R-:W-:Y:S01]  /*5240*/  ULOP3.LUT UR8, URZ, UR8, URZ, 0x33, !UPT ;  /* 0x00000008ff087292 */ /* 0x000fe2000f8e33ff */
[----:B------:R-:W-:Y:S02]  /*5250*/  VOTEU.ANY UR7, UPT, PT ;  /* 0x0000000000077886 */ /* 0x000fe400038e0100 */
[----:B------:R-:W-:-:S03]  /*5260*/  UFLO.U32 UR7, UR7 ;  /* 0x00000007000772bd */ /* 0x000fc600080e0000 */
[----:B------:R-:W-:-:S04]  /*5270*/  IMAD.U32 R0, RZ, RZ, UR8 ;  /* 0x00000008ff007e24 */ /* 0x000fc8000f8e00ff */
[----:B------:R2:W3:Y:S02]  /*5280*/  REDUX UR6, R0 ;  /* 0x00000000000673c4 */ /* 0x0004e40000000000 */
[----:B------:R1:W-:Y:S02]  /*5290*/  UTCATOMSWS.AND URZ, UR8 ;  /* 0x0000000800ff79e3 */ /* 0x0003e40008000000 */
[----:B-1----:R-:W-:Y:S02]  /*52a0*/  ISETP.EQ.U32.AND P0, PT, R2, UR7, PT ;  /* 0x0000000702007c0c */ /* 0x002fe4000bf02070 */
[----:B--2---:R-:W-:Y:S02]  /*52b0*/  LOP3.LUT R0, RZ, UR5, RZ, 0x33, !PT ;  /* 0x00000005ff007c12 */ /* 0x004fe4000f8e33ff */
[----:B---3--:R-:W-:Y:S02]  /*52c0*/  MOV R2, UR6 ;  /* 0x0000000600027c02 */ /* 0x008fe40008000f00 */
[----:B------:R-:W1:Y:S07]  /*52d0*/  REDUX UR5, R0 ;  /* 0x00000000000573c4 */ /* 0x000e6e0000000000 */
[----:B------:R2:W-:Y:S01]  /*52e0*/  @P0 ATOMS.AND RZ, [UR4+0x14], R2 ;  /* 0x00001402ffff098c */ /* 0x0005e2000a800004 */
[----:B-1----:R-:W-:-:S05]  /*52f0*/  IMAD.U32 R0, RZ, RZ, UR5 ;  /* 0x00000005ff007e24 */ /* 0x002fca000f8e00ff */
[----:B------:R2:W-:Y:S01]  /*5300*/  @P0 ATOMS.AND RZ, [UR4+0x18], R0 ;  /* 0x00001800ffff098c */ /* 0x0005e2000a800004 */
[----:B------:R-:W-:Y:S05]  /*5310*/  BRA `(.L_x_106) ;  /* 0x0000000000147947 */ /* 0x000fea0003800000 */
.L_x_105:
[----:B------:R-:W-:Y:S02]  /*5320*/  MOV R2, 0x5340 ;  /* 0x0000534000027802 */ /* 0x000fe40000000f00 */
[----:B----45:R-:W-:Y:S05]  /*5330*/  CALL.REL.NOINC `($__internal_0_$__cuda_sm10x_tcgen05_guardrail_trap_col_being_dealloced_not_returned_by_alloc) ;  /* 0x0000003c00507944 */ /* 0x030fea0003c00000 */
[----:B------:R-:W-:Y:S05]  /*5340*/  BRA `(.L_x_106) ;  /* 0x0000000000087947 */ /* 0x000fea0003800000 */
.L_x_104:
[----:B------:R-:W-:Y:S02]  /*5350*/  MOV R2, 0x5370 ;  /* 0x0000537000027802 */ /* 0x000fe40000000f00 */
[----:B----45:R-:W-:Y:S05]  /*5360*/  CALL.REL.NOINC `($__internal_2_$__cuda_sm10x_tcgen05_guardrail_trap_unallocated_columns_being_dealloced) ;  /* 0x0000003c005c7944 */ /* 0x030fea0003c00000 */
.L_x_106:
[----:B------:R-:W-:Y:S01]  /*5370*/  NOP ;  /* 0x0000000000007918 */ /* 0x000fe20000000000 */
[----:B------:R-:W-:Y:S05]  /*5380*/  EXIT ;  /* 0x000000000000794d */ /* 0x000fea0003800000 */
.L_x_88:
[----:B------:R-:W-:-:S09]  /*5390*/  UISETP.NE.OR UP2, UPT, UR8, 0x3, !UP2 ;  /* 0x000000030800788c */ /* 0x000fd2000d745670 */
[----:B------:R-:W-:Y:S05]  /*53a0*/  BRA.U UP2, `(.L_x_107) ;  /* 0x0000000d020c7547 */ /* 0x000fea000b800000 */
[----:B------:R-:W1:Y:S01]  /*53b0*/  LDC R0, c[0x0][0xb30] ;  /* 0x0002cc00ff007b82 */ /* 0x000e620000000800 */
[----:B------:R-:W2:Y:S01]  /*53c0*/  LDCU.64 UR8, c[0x0][0x888] ;  /* 0x00011100ff0877ac */ /* 0x000ea20008000a00 */
[----:B------:R-:W-:Y:S01]  /*53d0*/  IMAD.MOV.U32 R28, RZ, RZ, 0x1 ;  /* 0x00000001ff1c7424 */ /* 0x000fe200078e00ff */
[----:B------:R-:W-:Y:S01]  /*53e0*/  CS2R R26, SRZ ;  /* 0x00000000001a7805 */ /* 0x000fe2000001ff00 */
[----:B------:R-:W-:Y:S01]  /*53f0*/  IMAD.MOV.U32 R24, RZ, RZ, 0x1000 ;  /* 0x00001000ff187424 */ /* 0x000fe200078e00ff */
[----:B------:R-:W4:Y:S03]  /*5400*/  LDCU.64 UR4, c[0x0][0x890] ;  /* 0x00011200ff0477ac */ /* 0x000f260008000a00 */
[----:B------:R-:W3:Y:S01]  /*5410*/  LDC R23, c[0x0][0x370] ;  /* 0x0000dc00ff177b82 */ /* 0x000ee20000000800 */
[----:B------:R-:W-:Y:S01]  /*5420*/  UMOV UR7, 0x400 ;  /* 0x0000040000077882 */ /* 0x000fe20000000000 */
[----:B------:R-:W-:-:S02]  /*5430*/  UPLOP3.LUT UP1, UPT, UPT, UPT, UPT, 0x40, 0x4 ;  /* 0x000000000004789c */ /* 0x000fc40003f2e870 */
[----:B------:R-:W-:Y:S01]  /*5440*/  ULEA UR7, UR37, UR7, 0x18 ;  /* 0x0000000725077291 */ /* 0x000fe2000f8ec0ff */
[----:B------:R-:W-:-:S03]  /*5450*/  UMOV UR15, URZ ;  /* 0x000000ff000f7c82 */ /* 0x000fc60008000000 */
[----:B------:R-:W3:Y:S01]  /*5460*/  LDC R3, c[0x0][0xb0c] ;  /* 0x0002c300ff037b82 */ /* 0x000ee20000000800 */
[----:B--2---:R-:W-:Y:S02]  /*5470*/  UISETP.NE.U32.AND UP2, UPT, UR8, URZ, UPT ;  /* 0x000000ff0800728c */ /* 0x004fe4000bf45070 */
[----:B----4-:R-:W-:-:S05]  /*5480*/  UISETP.NE.U32.AND UP3, UPT, UR4, URZ, UPT ;  /* 0x000000ff0400728c */ /* 0x010fca000bf65070 */
[----:B------:R-:W2:Y:S01]  /*5490*/  LDC R20, c[0x0][0xb20] ;  /* 0x0002c800ff147b82 */ /* 0x000ea20000000800 */
[----:B-1----:R-:W-:Y:S01]  /*54a0*/  ISETP.NE.AND P1, PT, R0, 0x1, PT ;  /* 0x000000010000780c */ /* 0x002fe20003f25270 */
[----:B------:R-:W-:Y:S02]  /*54b0*/  UISETP.NE.AND.EX UP2, UPT, UR9, URZ, UPT, UP2 ;  /* 0x000000ff0900728c */ /* 0x000fe4000bf45320 */
[----:B------:R-:W-:-:S04]  /*54c0*/  UISETP.NE.AND.EX UP3, UPT, UR5, URZ, UPT, UP3 ;  /* 0x000000ff0500728c */ /* 0x000fc8000bf65330 */
[----:B------:R-:W1:Y:S08]  /*54d0*/  LDC.64 R32, c[0x0][0x348] ;  /* 0x0000d200ff207b82 */ /* 0x000e700000000a00 */
[----:B------:R-:W4:Y:S08]  /*54e0*/  LDC.64 R14, c[0x0][0xb10] ;  /* 0x0002c400ff0e7b82 */ /* 0x000f300000000a00 */
[----:B------:R-:W1:Y:S08]  /*54f0*/  LDC.64 R6, c[0x0][0xb18] ;  /* 0x0002c600ff067b82 */ /* 0x000e700000000a00 */
[----:B------:R-:W1:Y:S08]  /*5500*/  LDC.64 R4, c[0x0][0xb28] ;  /* 0x0002ca00ff047b82 */ /* 0x000e700000000a00 */
[----:B--23--:R-:W1:Y:S02]  /*5510*/  LDC R21, c[0x0][0x374] ;  /* 0x0000dd00ff157b82 */ /* 0x00ce640000000800 */
.L_x_115:
[C---:B------:R-:W-:Y:S02]  /*5520*/  LEA R0, R27.reuse, UR7, 0x3 ;  /* 0x000000071b007c11 */ /* 0x040fe4000f8e18ff */
[----:B------:R-:W-:Y:S02]  /*5530*/  SHF.L.U32 R2, R26, 0x1f, RZ ;  /* 0x0000001f1a027819 */ /* 0x000fe400000006ff */
[----:B------:R-:W-:Y:S02]  /*5540*/  LEA R16, R27, UR7, 0x4 ;  /* 0x000000071b107c11 */ /* 0x000fe4000f8e20ff */
[----:B--2---:R-:W2:Y:S02]  /*5550*/  SYNCS.PHASECHK.TRANS64.TRYWAIT P0, [R0+URZ+0x2e0], R2 ;  /* 0x0002e002000075a7 */ /* 0x004ea400080011ff */
[----:B--2---:R-:W-:Y:S05]  /*5560*/  @!P0 BRA `(.L_x_108) ;  /* 0x00000038002c8947 */ /* 0x004fea0003800000 */
.L_x_247:
[----:B------:R-:W-:Y:S01]  /*5570*/  ISETP.GE.AND P0, PT, R22, 0x1, PT ;  /* 0x000000011600780c */ /* 0x000fe20003f06270 */
[----:B------:R-:W3:Y:S01]  /*5580*/  LDS.128 R16, [R16+0x370] ;  /* 0x0003700010107984 */ /* 0x000ee20000000c00 */
[----:B------:R-:W-:Y:S01]  /*5590*/  ISETP.NE.U32.AND P4, PT, RZ, UR4, PT ;  /* 0x00000004ff007c0c */ /* 0x000fe2000bf85070 */
[----:B--2---:R-:W-:Y:S03]  /*55a0*/  VIADD R0, R0, 0x2f0 ;  /* 0x000002f000007836 */ /* 0x004fe60000000000 */
[----:B------:R-:W-:Y:S01]  /*55b0*/  ISETP.NE.AND.EX P4, PT, RZ, UR5, PT, P4 ;  /* 0x00000005ff007c0c */ /* 0x000fe2000bf85340 */
[----:B------:R-:W-:Y:S01]  /*55c0*/  @!PT LDS RZ, [RZ] ;  /* 0x00000000fffff984 */ /* 0x000fe20000000800 */
[----:B------:R-:W-:Y:S01]  /*55d0*/  @!PT LDS RZ, [RZ] ;  /* 0x00000000fffff984 */ /* 0x000fe20000000800 */
[----:B------:R-:W-:Y:S01]  /*55e0*/  @!PT LDS RZ, [RZ] ;  /* 0x00000000fffff984 */ /* 0x000fe20000000800 */
[----:B------:R-:W-:Y:S01]  /*55f0*/  @!PT LDS RZ, [RZ] ;  /* 0x00000000fffff984 */ /* 0x000fe20000000800 */
[----:B------:R2:W-:Y:S06]  /*5600*/  MEMBAR.ALL.CTA ;  /* 0x0000000000007992 */ /* 0x0005ec0000008000 */
[----:B--2---:R-:W2:Y:S01]  /*5610*/  FENCE.VIEW.ASYNC.S ;  /* 0x00000000000073c6 */ /* 0x004ea20000000000 */
[----:B------:R-:W-:Y:S04]  /*5620*/  PRMT R0, RZ, 0x654, R0 ;  /* 0x00000654ff007816 */ /* 0x000fe80000000000 */
[----:B--2---:R2:W-:Y:S01]  /*5630*/  SYNCS.ARRIVE.TRANS64.RED.A1T0 RZ, [R0+URZ], RZ ;  /* 0x000000ff00ff79a7 */ /* 0x0045e200081004ff */
[----:B---3--:R-:W-:Y:S11]  /*5640*/  LOP3.LUT P3, RZ, R18, 0x1, RZ, 0xc0, !PT ;  /* 0x0000000112ff7812 */ /* 0x008ff6000786c0ff */
[----:B------:R-:W-:Y:S02]  /*5650*/  @!UPT UIADD3 URZ, UPT, UPT, URZ, URZ, URZ ;  /* 0x000000fffffff290 */ /* 0x000fe4000fffe0ff */
[----:B------:R-:W-:Y:S02]  /*5660*/  @P3 MOV R11, R16 ;  /* 0x00000010000b3202 */ /* 0x000fe40000000f00 */
[----:B------:R-:W-:Y:S01]  /*5670*/  @P3 LOP3.LUT R10, R17, 0xffff, RZ, 0xc0, !PT ;  /* 0x0000ffff110a3812 */ /* 0x000fe200078ec0ff */
[----:B--2---:R-:W-:Y:S06]  /*5680*/  @!P0 BRA `(.L_x_109) ;  /* 0x0000000000a48947 */ /* 0x004fec0003800000 */
[-C--:B-1----:R-:W-:Y:S01]  /*5690*/  IMAD.HI.U32 R0, R21, R7.reuse, RZ ;  /* 0x0000000715007227 */ /* 0x082fe200078e00ff */
[----:B------:R-:W-:Y:S02]  /*56a0*/  ISETP.NE.AND P0, PT, R6, 0x1, PT ;  /* 0x000000010600780c */ /* 0x000fe40003f05270 */
[----:B------:R-:W-:Y:S01]  /*56b0*/  ISETP.NE.AND P2, PT, R22, 0x1, PT ;  /* 0x000000011600780c */ /* 0x000fe20003f45270 */
[----:B----4-:R-:W-:Y:S01]  /*56c0*/  IMAD.HI.U32 R9, R23, R14, RZ ;  /* 0x0000000e17097227 */ /* 0x010fe200078e00ff */
[----:B------:R-:W-:Y:S02]  /*56d0*/  SHF.R.U32.HI R0, RZ, R20, R0 ;  /* 0x00000014ff007219 */ /* 0x000fe40000011600 */
[----:B------:R-:W-:Y:S01]  /*56e0*/  ISETP.NE.AND P5, PT, R3, 0x1, PT ;  /* 0x000000010300780c */ /* 0x000fe20003fa5270 */
[----:B------:R-:W-:Y:S01]  /*56f0*/  IMAD.HI.U32 R13, R10, R7, RZ ;  /* 0x000000070a0d7227 */ /* 0x000fe200078e00ff */
[----:B------:R-:W-:Y:S02]  /*5700*/  SHF.R.U32.HI R9, RZ, R15, R9 ;  /* 0x0000000fff097219 */ /* 0x000fe40000011609 */
[----:B------:R-:W-:Y:S01]  /*5710*/  SEL R0, R21, R0, !P0 ;  /* 0x0000000015007207 */ /* 0x000fe20004000000 */
[----:B------:R-:W-:Y:S01]  /*5720*/  IMAD.HI.U32 R12, R11, R14, RZ ;  /* 0x0000000e0b0c7227 */ /* 0x000fe200078e00ff */
[----:B------:R-:W-:Y:S03]  /*5730*/  SEL R9, R23, R9, !P5 ;  /* 0x0000000917097207 */ /* 0x000fe60006800000 */
[-C--:B------:R-:W-:Y:S01]  /*5740*/  IMAD.HI.U32 R8, R0, R4.reuse, RZ ;  /* 0x0000000400087227 */ /* 0x080fe200078e00ff */
[----:B------:R-:W-:Y:S03]  /*5750*/  SHF.R.U32.HI R12, RZ, R15, R12 ;  /* 0x0000000fff0c7219 */ /* 0x000fe6000001160c */
[----:B------:R-:W-:Y:S01]  /*5760*/  IMAD.HI.U32 R2, R9, R4, RZ ;  /* 0x0000000409027227 */ /* 0x000fe200078e00ff */
[-C--:B------:R-:W-:Y:S02]  /*5770*/  @P2 SHF.R.U32.HI R0, RZ, R5.reuse, R8 ;  /* 0x00000005ff002219 */ /* 0x080fe40000011608 */
[----:B------:R-:W-:Y:S02]  /*5780*/  SHF.R.U32.HI R8, RZ, R20, R13 ;  /* 0x00000014ff087219 */ /* 0x000fe4000001160d */
[----:B------:R-:W-:Y:S01]  /*5790*/  @P2 SHF.R.U32.HI R9, RZ, R5, R2 ;  /* 0x00000005ff092219 */ /* 0x000fe20000011602 */
[----:B------:R-:W-:Y:S01]  /*57a0*/  IMAD R0, R22, R0, RZ ;  /* 0x0000000016007224 */ /* 0x000fe200078e02ff */
[----:B------:R-:W-:Y:S02]  /*57b0*/  SEL R8, R10, R8, !P0 ;  /* 0x000000080a087207 */ /* 0x000fe40004000000 */
[----:B------:R-:W-:Y:S01]  /*57c0*/  SEL R2, R11, R12, !P5 ;  /* 0x0000000c0b027207 */ /* 0x000fe20006800000 */
[----:B------:R-:W-:Y:S01]  /*57d0*/  IMAD R12, R22, R9, RZ ;  /* 0x00000009160c7224 */ /* 0x000fe200078e02ff */
[C---:B------:R-:W-:Y:S01]  /*57e0*/  ISETP.GE.AND P0, PT, R8.reuse, R0, PT ;  /* 0x000000000800720c */ /* 0x040fe20003f06270 */
[----:B------:R-:W-:Y:S03]  /*57f0*/  IMAD.HI.U32 R0, R8, R4, RZ ;  /* 0x0000000408007227 */ /* 0x000fe600078e00ff */
[----:B------:R-:W-:Y:S02]  /*5800*/  ISETP.GE.OR P0, PT, R2, R12, P0 ;  /* 0x0000000c0200720c */ /* 0x000fe40000706670 */
[-C--:B------:R-:W-:Y:S04]  /*5810*/  SHF.R.U32.HI R0, RZ, R5.reuse, R0 ;  /* 0x00000005ff007219 */ /* 0x080fe80000011600 */
[----:B------:R-:W-:Y:S05]  /*5820*/  SEL R13, R8, R0, !P2 ;  /* 0x00000000080d7207 */ /* 0x000fea0005000000 */
[----:B------:R-:W-:Y:S02]  /*5830*/  IMAD.MOV R12, RZ, RZ, -R13 ;  /* 0x000000ffff0c7224 */ /* 0x000fe400078e0a0d */
[----:B------:R-:W-:Y:S04]  /*5840*/  @!P0 IMAD.HI.U32 R0, R2, R4, RZ ;  /* 0x0000000402008227 */ /* 0x000fe800078e00ff */
[----:B------:R-:W-:Y:S01]  /*5850*/  IMAD R12, R22, R12, R8 ;  /* 0x0000000c160c7224 */ /* 0x000fe200078e0208 */
[----:B------:R-:W-:Y:S04]  /*5860*/  @!P0 SHF.R.U32.HI R0, RZ, R5, R0 ;  /* 0x00000005ff008219 */ /* 0x000fe80000011600 */
[----:B------:R-:W-:Y:S04]  /*5870*/  @!P0 SEL R0, R2, R0, !P2 ;  /* 0x0000000002008207 */ /* 0x000fe80005000000 */
[----:B------:R-:W-:Y:S01]  /*5880*/  @!P0 IADD3 R13, PT, PT, R13, -R0, RZ ;  /* 0x800000000d0d8210 */ /* 0x000fe20007ffe0ff */
[----:B------:R-:W-:Y:S01]  /*5890*/  @!P0 IMAD R0, R9, R12, R0 ;  /* 0x0000000c09008224 */ /* 0x000fe200078e0200 */
[----:B------:R-:W-:Y:S01]  /*58a0*/  IADD3 R9, PT, PT, -R8, RZ, RZ ;  /* 0x000000ff08097210 */ /* 0x000fe20007ffe1ff */
[--C-:B------:R-:W-:Y:S02]  /*58b0*/  IMAD.MOV R12, RZ, RZ, -R2.reuse ;  /* 0x000000ffff0c7224 */ /* 0x100fe400078e0a02 */
[----:B------:R-:W-:Y:S02]  /*58c0*/  @!P0 IMAD R8, R13, R22, R2 ;  /* 0x000000160d088224 */ /* 0x000fe400078e0202 */
[----:B------:R-:W-:Y:S02]  /*58d0*/  @!P0 IMAD.MOV.U32 R2, RZ, RZ, R0 ;  /* 0x000000ffff028224 */ /* 0x000fe400078e0000 */
[----:B------:R-:W-:Y:S02]  /*58e0*/  IMAD R11, R3, R12, R11 ;  /* 0x0000000c030b7224 */ /* 0x000fe400078e020b */
[----:B------:R-:W-:Y:S02]  /*58f0*/  IMAD R10, R6, R9, R10 ;  /* 0x00000009060a7224 */ /* 0x000fe400078e020a */
[----:B------:R-:W-:Y:S02]  /*5900*/  IMAD R11, R2, R3, R11 ;  /* 0x00000003020b7224 */ /* 0x000fe400078e020b */
[----:B------:R-:W-:Y:S02]  /*5910*/  IMAD R10, R8, R6, R10 ;  /* 0x00000006080a7224 */ /* 0x000fe400078e020a */
.L_x_109:
[----:B------:R-:W-:Y:S05]  /*5920*/  BRA.U UP1, `(.L_x_110) ;  /* 0x0000000101107547 */ /* 0x000fea000b800000 */
[----:B------:R-:W-:Y:S04]  /*5930*/  MOV R2, UR6 ;  /* 0x0000000600027c02 */ /* 0x000fe80008000f00 */
[----:B------:R-:W-:Y:S04]  /*5940*/  SHF.L.U32 R2, R2, 0x1f, RZ ;  /* 0x0000001f02027819 */ /* 0x000fe800000006ff */
[----:B------:R-:W2:Y:S02]  /*5950*/  SYNCS.PHASECHK.TRANS64.TRYWAIT P0, [UR7+0x2d8], R2 ;  /* 0x0002d802ff0075a7 */ /* 0x000ea40008001107 */
[----:B--2---:R-:W-:Y:S05]  /*5960*/  @!P0 BRA `(.L_x_111) ;  /* 0x0000003400408947 */ /* 0x004fea0003800000 */
.L_x_110:
[----:B------:R-:W-:Y:S05]  /*5970*/  BRA.U !UP3, `(.L_x_112) ;  /* 0x000000010b347547 */ /* 0x000fea000b800000 */
[----:B------:R-:W-:Y:S01]  /*5980*/  UPLOP3.LUT UP0, UPT, UPT, UPT, UP2, 0x80, 0x8 ;  /* 0x000000000008789c */ /* 0x000fe20003f0f020 */
[----:B--2---:R-:W-:Y:S02]  /*5990*/  HFMA2 R0, -RZ, RZ, 0, 5.9604644775390625e-08 ;  /* 0x00000001ff007431 */ /* 0x004fe400000001ff */
[----:B------:R-:W-:Y:S03]  /*59a0*/  IMAD.MOV.U32 R53, RZ, RZ, 0x1 ;  /* 0x00000001ff357424 */ /* 0x000fe600078e00ff */
[----:B------:R-:W-:Y:S05]  /*59b0*/  PLOP3.LUT P0, PT, PT, PT, UP0, 0x80, 0x8 ;  /* 0x000000000008781c */ /* 0x000fea0003f0f008 */
[----:B------:R-:W2:Y:S01]  /*59c0*/  @UP0 LDCU.64 UR10, c[0x0][0x888] ;  /* 0x00011100ff0a07ac */ /* 0x000ea20008000a00 */
[----:B------:R-:W-:Y:S07]  /*59d0*/  @UP0 UIMAD UR8, UR36, UR4, URZ ;  /* 0x00000004240802a4 */ /* 0x000fee000f8e02ff */
[----:B------:R-:W-:Y:S01]  /*59e0*/  @!P0 PRMT R53, R0, 0x7610, R53 ;  /* 0x0000761000358816 */ /* 0x000fe20000000035 */
[----:B--2---:R-:W-:Y:S03]  /*59f0*/  @UP0 UIMAD.WIDE UR10, UR8, 0x4, UR10 ;  /* 0x00000004080a08a5 */ /* 0x004fe6000f8e020a */
[----:B------:R-:W2:Y:S03]  /*5a00*/  @!UP0 LDCU UR8, c[0x0][0x880] ;  /* 0x00011000ff0887ac */ /* 0x000ea60008000800 */
[----:B------:R-:W-:Y:S01]  /*5a10*/  IMAD.U32 R8, RZ, RZ, UR10 ;  /* 0x0000000aff087e24 */ /* 0x000fe2000f8e00ff */
[----:B------:R-:W-:Y:S05]  /*5a20*/  MOV R9, UR11 ;  /* 0x0000000b00097c02 */ /* 0x000fea0008000f00 */
[----:B-----5:R3:W5:Y:S02]  /*5a30*/  @P0 LDG.E R30, desc[UR40][R8.64] ;  /* 0x00000028081e0981 */ /* 0x020764000c1e1900 */
[----:B--23--:R-:W-:Y:S07]  /*5a40*/  @!P0 IMAD.U32 R30, RZ, RZ, UR8 ;  /* 0x00000008ff1e8e24 */ /* 0x00cfee000f8e00ff */
.L_x_112:
[----:B-----5:R-:W-:Y:S01]  /*5a50*/  @!P4 ISETP.EQ.AND P5, PT, R30, RZ, PT ;  /* 0x000000ff1e00c20c */ /* 0x020fe20003fa2270 */
[----:B------:R-:W-:Y:S01]  /*5a60*/  @!UPT UIADD3 URZ, UPT, UPT, URZ, URZ, URZ ;  /* 0x000000fffffff290 */ /* 0x000fe2000fffe0ff */
[----:B------:R-:W-:Y:S11]  /*5a70*/  @!P4 BRA `(.L_x_113) ;  /* 0x000000000014c947 */ /* 0x000ff60003800000 */
[----:B------:R-:W-:Y:S02]  /*5a80*/  LOP3.LUT P0, RZ, R53, 0xff, RZ, 0xc0, !PT ;  /* 0x000000ff35ff7812 */ /* 0x000fe4000780c0ff */
[----:B------:R-:W-:Y:S04]  /*5a90*/  PLOP3.LUT P5, PT, PT, PT, UP0, 0x80, 0x8 ;  /* 0x000000000008781c */ /* 0x000fe80003faf008 */
[----:B------:R-:W-:Y:S07]  /*5aa0*/  PLOP3.LUT P5, PT, P5, PT, PT, 0x8, 0x80 ;  /* 0x000000000080781c */ /* 0x000fee0002fae170 */
[----:B------:R-:W-:Y:S11]  /*5ab0*/  @P0 ISETP.EQ.AND P5, PT, R30, RZ, PT ;  /* 0x000000ff1e00020c */ /* 0x000ff60003fa2270 */
[----:B------:R-:W-:Y:S02]  /*5ac0*/  @!UPT UIADD3 URZ, UPT, UPT, URZ, URZ, URZ ;  /* 0x000000fffffff290 */ /* 0x000fe4000fffe0ff */
.L_x_113:
[----:B------:R-:W3:Y:S01]  /*5ad0*/  LDC.64 R8, c[0x0][0xb10] ;  /* 0x0002c400ff087b82 */ /* 0x000ee20000000a00 */
[----:B------:R-:W-:Y:S01]  /*5ae0*/  ULEA UR13, UR15, UR7, 0x3 ;  /* 0x000000070f0d7291 */ /* 0x000fe2000f8e18ff */
[----:B------:R-:W-:Y:S01]  /*5af0*/  SHF.L.U32 R29, R28, 0x1f, RZ ;  /* 0x0000001f1c1d7819 */ /* 0x000fe200000006ff */
[----:B------:R-:W-:Y:S01]  /*5b00*/  VIADD R27, R27, 0x1 ;  /* 0x000000011b1b7836 */ /* 0x000fe20000000000 */
[----:B------:R-:W-:Y:S04]  /*5b10*/  @P3 SHF.R.U32.HI R25, RZ, 0x10, R17 ;  /* 0x00000010ff193819 */ /* 0x000fe80000011611 */
[----:B------:R-:W5:Y:S02]  /*5b20*/  LDC.64 R12, c[0x0][0xb18] ;  /* 0x0002c600ff0c7b82 */ /* 0x000f640000000a00 */
[----:B------:R-:W1:Y:S01]  /*5b30*/  SYNCS.PHASECHK.TRANS64.TRYWAIT P4, [UR13+0x2c0], R29 ;  /* 0x0002c01dff0075a7 */ /* 0x000e62000808110d */
[C---:B---3--:R-:W-:Y:S05]  /*5b40*/  @!P1 IMAD.HI.U32 R8, R11.reuse, R8, RZ ;  /* 0x000000080b089227 */ /* 0x048fea00078e00ff */
[----:B--2---:R-:W2:Y:S01]  /*5b50*/  @!P1 LDC R0, c[0x0][0xb20] ;  /* 0x0002c800ff009b82 */ /* 0x004ea20000000800 */
[----:B------:R-:W-:Y:S01]  /*5b60*/  @!P1 SHF.R.U32.HI R8, RZ, R9, R8 ;  /* 0x00000009ff089219 */ /* 0x000fe20000011608 */
[----:B-----5:R-:W-:Y:S01]  /*5b70*/  @!P1 IMAD.HI.U32 R13, R10, R13, RZ ;  /* 0x0000000d0a0d9227 */ /* 0x020fe200078e00ff */
[----:B------:R-:W-:Y:S05]  /*5b80*/  @!P1 ISETP.NE.AND P0, PT, R12, 0x1, PT ;  /* 0x000000010c00980c */ /* 0x000fea0003f05270 */
[----:B------:R-:W3:Y:S01]  /*5b90*/  @!P1 LDC R2, c[0x0][0xb0c] ;  /* 0x0002c300ff029b82 */ /* 0x000ee20000000800 */
[----:B--2---:R-:W-:Y:S02]  /*5ba0*/  @!P1 SHF.R.U32.HI R0, RZ, R0, R13 ;  /* 0x00000000ff009219 */ /* 0x004fe4000001160d */
[----:B---3--:R-:W-:Y:S02]  /*5bb0*/  @!P1 ISETP.NE.AND P2, PT, R2, 0x1, PT ;  /* 0x000000010200980c */ /* 0x008fe40003f45270 */
[----:B------:R-:W-:Y:S02]  /*5bc0*/  @!P1 SEL R9, R10, R0, !P0 ;  /* 0x000000000a099207 */ /* 0x000fe40004000000 */
[----:B------:R-:W-:Y:S02]  /*5bd0*/  ELECT P0, URZ, PT ;  /* 0x0000000000ff782f */ /* 0x000fe40003800000 */
[----:B------:R-:W-:Y:S05]  /*5be0*/  @!P1 SEL R8, R11, R8, !P2 ;  /* 0x000000080b089207 */ /* 0x000fea0005000000 */
[----:B------:R-:W-:Y:S02]  /*5bf0*/  @!P1 IMAD.IADD R0, R9, 0x1, -R8 ;  /* 0x0000000109009824 */ /* 0x000fe400078e0a08 */
[----:B------:R-:W-:Y:S02]  /*5c00*/  @!P1 IMAD.IADD R8, R8, 0x1, -R9 ;  /* 0x0000000108089824 */ /* 0x000fe400078e0a09 */
[----:B------:R-:W-:Y:S02]  /*5c10*/  @!P1 IMAD R11, R0, R2, R11 ;  /* 0x00000002000b9224 */ /* 0x000fe400078e020b */
[----:B------:R-:W-:Y:S01]  /*5c20*/  @!P1 IMAD R10, R8, R12, R10 ;  /* 0x0000000c080a9224 */ /* 0x000fe200078e020a */
[----:B-1----:R-:W-:Y:S06]  /*5c30*/  @!P4 BRA `(.L_x_114) ;  /* 0x0000003000a4c947 */ /* 0x002fec0003800000 */
.L_x_250:
[----:B------:R-:W-:Y:S01]  /*5c40*/  PLOP3.LUT P5, PT, P5, P0, PT, 0xf2, 0x2f ;  /* 0x00000000002f781c */ /* 0x000fe20002fa1e72 */
[----:B------:R-:W-:Y:S01]  /*5c50*/  UMOV UR16, 0x0 ;  /* 0x0000000000107882 */ /* 0x000fe20000000000 */
[----:B------:R-:W-:Y:S01]  /*5c60*/  UMOV UR17, 0x10000000 ;  /* 0x1000000000117882 */ /* 0x000fe20000000000 */
[----:B------:R-:W-:Y:S01]  /*5c70*/  UMOV UR12, UR36 ;  /* 0x00000024000c7c82 */ /* 0x000fe20008000000 */
[----:B------:R-:W-:Y:S09]  /*5c80*/  @P3 R2UR UR36, R25 ;  /* 0x00000000192432ca */ /* 0x000ff200000e0000 */
[----:B------:R-:W-:Y:S01]  /*5c90*/  @!P5 IADD3 R2, P0, PT, R32, 0x580, RZ ;  /* 0x000005802002d810 */ /* 0x000fe20007f1e0ff */
[----:B------:R-:W-:Y:S01]  /*5ca0*/  @!P5 IMAD.SHL.U32 R51, R51, 0x10, RZ ;  /* 0x000000103333d824 */ /* 0x000fe200078e00ff */
[----:B------:R-:W-:Y:S01]  /*5cb0*/  VOTEU.ALL UP1, P5 ;  /* 0x0000000000ff7886 */ /* 0x000fe20002820000 */
[----:B------:R-:W-:Y:S01]  /*5cc0*/  @!P5 IMAD.SHL.U32 R52, R52, 0x40, RZ ;  /* 0x000000403434d824 */ /* 0x000fe200078e00ff */
[----:B------:R-:W-:Y:S01]  /*5cd0*/  @!P5 R2UR UR9, R2 ;  /* 0x000000000209d2ca */ /* 0x000fe200000e0000 */
[----:B-1----:R-:W-:Y:S01]  /*5ce0*/  @!P5 IMAD.X R0, RZ, RZ, R33, P0 ;  /* 0x000000ffff00d224 */ /* 0x002fe200000e0621 */
[----:B------:R-:W-:Y:S01]  /*5cf0*/  @!P5 R2UR UR10, R51 ;  /* 0x00000000330ad2ca */ /* 0x000fe200000e0000 */
[----:B------:R-:W-:Y:S01]  /*5d00*/  @!UP1 ULEA UR14, UR15, UR7, 0xc ;  /* 0x000000070f0e9291 */ /* 0x000fe2000f8e60ff */
[----:B------:R-:W-:Y:S01]  /*5d10*/  @!P5 R2UR UR11, R52 ;  /* 0x00000000340bd2ca */ /* 0x000fe200000e0000 */
[----:B------:R-:W-:Y:S01]  /*5d20*/  UIADD3 UR15, UPT, UPT, UR15, 0x1, URZ ;  /* 0x000000010f0f7890 */ /* 0x000fe2000fffe0ff */
[----:B------:R-:W-:Y:S01]  /*5d30*/  @!P5 R2UR UR8, R0 ;  /* 0x000000000008d2ca */ /* 0x000fe200000e0000 */
[----:B------:R-:W-:Y:S01]  /*5d40*/  IMAD.IADD R51, R10, 0x1, R31 ;  /* 0x000000010a337824 */ /* 0x000fe200078e021f */
[----:B------:R-:W-:Y:S01]  /*5d50*/  ISETP.NE.AND P0, PT, R27, 0x2, PT ;  /* 0x000000021b00780c */ /* 0x000fe20003f05270 */
[----:B------:R-:W-:Y:S03]  /*5d60*/  IMAD.IADD R52, R11, 0x1, R50 ;  /* 0x000000010b347824 */ /* 0x000fe600078e0232 */
[----:B------:R-:W-:Y:S01]  /*5d70*/  SEL R0, RZ, 0x1, P0 ;  /* 0x00000001ff007807 */ /* 0x000fe20000000000 */
[----:B------:R-:W-:Y:S01]  /*5d80*/  IMAD.U32 R8, RZ, RZ, UR9 ;  /* 0x00000009ff087e24 */ /* 0x000fe2000f8e00ff */
[----:B------:R-:W-:Y:S01]  /*5d90*/  UIADD3 UR9, UPT, UPT, UR13, 0x2b0, URZ ;  /* 0x000002b00d097890 */ /* 0x000fe2000fffe0ff */
[----:B------:R-:W-:Y:S02]  /*5da0*/  SEL R27, R27, RZ, P0 ;  /* 0x000000ff1b1b7207 */ /* 0x000fe40000000000 */
[----:B------:R-:W-:Y:S02]  /*5db0*/  LOP3.LUT R26, R26, R0, RZ, 0x3c, !PT ;  /* 0x000000001a1a7212 */ /* 0x000fe400078e3cff */
[----:B------:R-:W-:Y:S01]  /*5dc0*/  IMAD.U32 R9, RZ, RZ, UR8 ;  /* 0x00000008ff097e24 */ /* 0x000fe2000f8e00ff */
[----:B------:R-:W-:Y:S01]  /*5dd0*/  @!P5 R2UR UR18, R8 ;  /* 0x000000000812d2ca */ /* 0x000fe200000e0000 */
[----:B------:R-:W-:Y:S01]  /*5de0*/  @!UP1 UIADD3 UR8, UPT, UPT, UR14, 0x400, URZ ;  /* 0x000004000e089890 */ /* 0x000fe2000fffe0ff */
[----:B------:R-:W-:Y:S02]  /*5df0*/  VOTEU.ALL UP1, P5 ;  /* 0x0000000000ff7886 */ /* 0x000fe40002820000 */
[----:B------:R-:W-:Y:S01]  /*5e00*/  @!P5 R2UR UR19, R9 ;  /* 0x000000000913d2ca */ /* 0x000fe200000e0000 */
[----:B------:R-:W-:Y:S11]  /*5e10*/  UPRMT UR14, UR37, 0x654, UR9 ;  /* 0x00000654250e7896 */ /* 0x000ff60008000009 */
[----:B------:R-:W-:Y:S01]  /*5e20*/  @!UPT UIADD3 URZ, UPT, UPT, URZ, URZ, URZ ;  /* 0x000000fffffff290 */ /* 0x000fe2000fffe0ff */
[----:B------:R2:W-:Y:S01]  /*5e30*/  @!UP1 UTMALDG.3D [UR8], [UR18], desc[UR16] ;  /* 0x00001008120095b4 */ /* 0x0005e20008011000 */
[----:B------:R2:W-:Y:S01]  /*5e40*/  @!P5 SYNCS.ARRIVE.TRANS64.RED.A0TR RZ, [UR13+0x2b0], R24 ;  /* 0x0002b018ffffd9a7 */ /* 0x0005e2000830040d */
[----:B------:R-:W-:Y:S04]  /*5e50*/  UISETP.NE.AND UP1, UPT, UR15, 0x2, UPT ;  /* 0x000000020f00788c */ /* 0x000fe8000bf25270 */
[----:B------:R-:W-:Y:S02]  /*5e60*/  USEL UR13, URZ, 0x1, UP1 ;  /* 0x00000001ff0d7887 */ /* 0x000fe40008800000 */
[----:B------:R-:W-:Y:S02]  /*5e70*/  USEL UR15, UR15, URZ, UP1 ;  /* 0x000000ff0f0f7287 */ /* 0x000fe40008800000 */
[----:B------:R-:W-:Y:S02]  /*5e80*/  UPLOP3.LUT UP1, UPT, UPT, UPT, UPT, 0x80, 0x8 ;  /* 0x000000000008789c */ /* 0x000fe40003f2f070 */
[----:B------:R-:W-:Y:S01]  /*5e90*/  LOP3.LUT R28, R28, UR13, RZ, 0x3c, !PT ;  /* 0x0000000d1c1c7c12 */ /* 0x000fe2000f8e3cff */
[----:B------:R-:W-:Y:S01]  /*5ea0*/  SYNCS.ARRIVE.TRANS64.RED.A1T0 RZ, [UR14], RZ ;  /* 0x000000ffffff79a7 */ /* 0x000fe2000810040e */
[----:B------:R-:W-:Y:S07]  /*5eb0*/  @P3 BRA `(.L_x_115) ;  /* 0xfffffff400983947 */ /* 0x000fee000383ffff */
[----:B------:R-:W-:Y:S01]  /*5ec0*/  UIADD3 UR7, UPT, UPT, UR7, 0x2c0, URZ ;  /* 0x000002c007077890 */ /* 0x000fe2000fffe0ff */
[----:B------:R-:W-:-:S03]  /*5ed0*/  SHF.L.U32 R2, R28, 0x1f, RZ ;  /* 0x0000001f1c027819 */ /* 0x000fc600000006ff */
[----:B------:R-:W-:-:S09]  /*5ee0*/  ULEA UR4, UR15, UR7, 0x3 ;  /* 0x000000070f047291 */ /* 0x000fd2000f8e18ff */
[----:B------:R-:W1:Y:S02]  /*5ef0*/  SYNCS.PHASECHK.TRANS64.TRYWAIT P0, [UR4], R2 ;  /* 0x00000002ff0075a7 */ /* 0x000e640008001104 */
[----:B-1----:R-:W-:Y:S05]  /*5f00*/  @!P0 BRA `(.L_x_116) ;  /* 0x0000003000088947 */ /* 0x002fea0003800000 */
.L_x_252:
[----:B------:R-:W-:-:S04]  /*5f10*/  UIADD3 UR5, UPT, UPT, UR15, 0x1, URZ ;  /* 0x000000010f057890 */ /* 0x000fc8000fffe0ff */
[----:B------:R-:W-:-:S04]  /*5f20*/  UISETP.NE.AND UP0, UPT, UR5, 0x2, UPT ;  /* 0x000000020500788c */ /* 0x000fc8000bf05270 */
[----:B------:R-:W-:Y:S02]  /*5f30*/  USEL UR4, URZ, 0x1, UP0 ;  /* 0x00000001ff047887 */ /* 0x000fe40008000000 */
[----:B------:R-:W-:-:S04]  /*5f40*/  USEL UR5, UR5, URZ, UP0 ;  /* 0x000000ff05057287 */ /* 0x000fc80008000000 */
[----:B------:R-:W-:Y:S01]  /*5f50*/  ULEA UR5, UR5, UR7, 0x3 ;  /* 0x0000000705057291 */ /* 0x000fe2000f8e18ff */
[----:B-1----:R-:W-:-:S04]  /*5f60*/  LOP3.LUT R2, R28, UR4, RZ, 0x3c, !PT ;  /* 0x000000041c027c12 */ /* 0x002fc8000f8e3cff */
[----:B------:R-:W-:Y:S01]  /*5f70*/  SHF.L.U32 R2, R2, 0x1f, RZ ;  /* 0x0000001f02027819 */ /* 0x000fe200000006ff */
[----:B------:R-:W-:-:S07]  /*5f80*/  IMAD.U32 R0, RZ, RZ, UR5 ;  /* 0x00000005ff007e24 */ /* 0x000fce000f8e00ff */
.L_x_117:
[----:B-1----:R1:W3:Y:S02]  /*5f90*/  SYNCS.PHASECHK.TRANS64.TRYWAIT P0, [R0+URZ], R2 ;  /* 0x00000002000075a7 */ /* 0x0022e400080011ff */
[----:B---3--:R-:W-:Y:S05]  /*5fa0*/  @!P0 NANOSLEEP.SYNCS 0x989680 ;  /* 0x009896800000895d */ /* 0x008fea0003900000 */
[----:B------:R-:W3:Y:S02]  /*5fb0*/  @!P0 SYNCS.PHASECHK.TRANS64 P0, [R0+URZ], R2 ;  /* 0x00000002000085a7 */ /* 0x000ee400080010ff */
[----:B--23--:R-:W-:Y:S05]  /*5fc0*/  @P0 EXIT ;  /* 0x000000000000094d */ /* 0x00cfea0003800000 */
[----:B------:R-:W-:Y:S05]  /*5fd0*/  BRA `(.L_x_117) ;  /* 0xfffffffc00ec7947 */ /* 0x000fea000383ffff */
.L_x_107:
[----:B------:R-:W-:-:S06]  /*5fe0*/  UISETP.GE.AND UP1, UPT, UR8, 0x4, UPT ;  /* 0x000000040800788c */ /* 0x000fcc000bf26270 */
[----:B------:R-:W-:-:S13]  /*5ff0*/  PLOP3.LUT P0, PT, PT, PT, UP1, 0x80, 0x8 ;  /* 0x000000000008781c */ /* 0x000fda0003f0f018 */
[----:B------:R-:W-:Y:S05]  /*6000*/  @!P0 EXIT ;  /* 0x000000000000894d */ /* 0x000fea0003800000 */
[----:B------:R-:W-:Y:S01]  /*6010*/  BAR.SYNC.DEFER_BLOCKING 0x6, 0xa0 ;  /* 0x0182800000007b1d */ /* 0x000fe20000010000 */
[C---:B------:R-:W-:Y:S01]  /*6020*/  IMAD.SHL.U32 R3, R65.reuse, 0x10, RZ ;  /* 0x0000001041037824 */ /* 0x040fe200078e00ff */
[C---:B------:R-:W-:Y:S01]  /*6030*/  LOP3.LUT P0, RZ, R65.reuse, 0x4, RZ, 0xc0, !PT ;  /* 0x0000000441ff7812 */ /* 0x040fe2000780c0ff */
[C---:B------:R-:W-:Y:S01]  /*6040*/  IMAD.SHL.U32 R57, R65.reuse, 0x8, RZ ;  /* 0x0000000841397824 */ /* 0x040fe200078e00ff */
[----:B------:R-:W-:Y:S01]  /*6050*/  CS2R R60, SRZ ;  /* 0x00000000003c7805 */ /* 0x000fe2000001ff00 */
[----:B------:R-:W-:Y:S01]  /*6060*/  IMAD.SHL.U32 R2, R65, 0x2, RZ ;  /* 0x0000000241027824 */ /* 0x000fe200078e00ff */
[----:B------:R-:W-:Y:S02]  /*6070*/  UMOV UR42, 0x400 ;  /* 0x00000400002a7882 */ /* 0x000fe40000000000 */
[----:B------:R-:W1:Y:S01]  /*6080*/  LDC R56, c[0x0][0x370] ;  /* 0x0000dc00ff387b82 */ /* 0x000e620000000800 */
[----:B------:R-:W-:Y:S01]  /*6090*/  ULEA UR42, UR37, UR42, 0x18 ;  /* 0x0000002a252a7291 */ /* 0x000fe2000f8ec0ff */
[----:B------:R-:W-:Y:S01]  /*60a0*/  LOP3.LUT R4, R3, 0x60, RZ, 0xc0, !PT ;  /* 0x0000006003047812 */ /* 0x000fe200078ec0ff */
[----:B------:R-:W-:Y:S01]  /*60b0*/  IMAD.U32 R28, R65, 0x10000, RZ ;  /* 0x00010000411c7824 */ /* 0x000fe200078e00ff */
[----:B------:R-:W-:Y:S01]  /*60c0*/  LOP3.LUT R57, R57, 0x300, RZ, 0xc0, !PT ;  /* 0x0000030039397812 */ /* 0x000fe200078ec0ff */
[----:B------:R-:W-:Y:S01]  /*60d0*/  IMAD.MOV.U32 R64, RZ, RZ, 0x8 ;  /* 0x00000008ff407424 */ /* 0x000fe200078e00ff */
[----:B------:R-:W-:Y:S01]  /*60e0*/  LOP3.LUT R2, R4, 0xc, R2, 0xf8, !PT ;  /* 0x0000000c04027812 */ /* 0x000fe200078ef802 */
[----:B------:R-:W-:Y:S01]  /*60f0*/  IMAD.MOV.U32 R63, RZ, RZ, 0x1 ;  /* 0x00000001ff3f7424 */ /* 0x000fe200078e00ff */
[----:B------:R-:W2:Y:S01]  /*6100*/  LDC R24, c[0x0][0xb0c] ;  /* 0x0002c300ff187b82 */ /* 0x000ea20000000800 */
[----:B------:R-:W-:Y:S01]  /*6110*/  SHF.R.U32.HI R4, RZ, 0x2, R65 ;  /* 0x00000002ff047819 */ /* 0x000fe20000011641 */
[----:B------:R-:W-:Y:S01]  /*6120*/  IMAD.MOV.U32 R27, RZ, RZ, RZ ;  /* 0x000000ffff1b7224 */ /* 0x000fe200078e00ff */
[--C-:B------:R-:W-:Y:S01]  /*6130*/  LOP3.LUT R57, R57, 0x10, R3.reuse, 0xf8, !PT ;  /* 0x0000001039397812 */ /* 0x100fe200078ef803 */
[----:B------:R-:W-:Y:S01]  /*6140*/  IMAD.MOV.U32 R62, RZ, RZ, RZ ;  /* 0x000000ffff3e7224 */ /* 0x000fe200078e00ff */
[----:B------:R-:W-:Y:S01]  /*6150*/  LOP3.LUT R28, R28, 0x600000, RZ, 0xc0, !PT ;  /* 0x006000001c1c7812 */ /* 0x000fe200078ec0ff */
[----:B------:R-:W-:Y:S01]  /*6160*/  IMAD.MOV.U32 R67, RZ, RZ, RZ ;  /* 0x000000ffff437224 */ /* 0x000fe200078e00ff */
[----:B------:R-:W-:Y:S01]  /*6170*/  LOP3.LUT R2, R2, 0x4, R4, 0x78, !PT ;  /* 0x0000000402027812 */ /* 0x000fe200078e7804 */
[----:B------:R-:W4:Y:S01]  /*6180*/  LDC R54, c[0x0][0xb20] ;  /* 0x0002c800ff367b82 */ /* 0x000f220000000800 */
[----:B------:R-:W3:Y:S01]  /*6190*/  LDS R0, [UR42+0x390] ;  /* 0x0003902aff007984 */ /* 0x000ee20008000800 */
[----:B------:R-:W-:Y:S01]  /*61a0*/  LOP3.LUT R57, R57, 0x80, R3, 0xf8, !PT ;  /* 0x0000008039397812 */ /* 0x000fe200078ef803 */
[----:B------:R-:W1:Y:S01]  /*61b0*/  LDCU.64 UR48, c[0x0][0x348] ;  /* 0x00006900ff3077ac */ /* 0x000e620008000a00 */
[----:B------:R-:W-:-:S02]  /*61c0*/  LOP3.LUT R65, R65, 0x60, RZ, 0xc0, !PT ;  /* 0x0000006041417812 */ /* 0x000fc400078ec0ff */
[----:B------:R-:W-:Y:S01]  /*61d0*/  LOP3.LUT R57, R57, R2, RZ, 0xfc, !PT ;  /* 0x0000000239397212 */ /* 0x000fe200078efcff */
[----:B------:R-:W1:Y:S01]  /*61e0*/  LDCU.64 UR38, c[0x0][0x888] ;  /* 0x00011100ff2677ac */ /* 0x000e620008000a00 */
[----:B------:R-:W1:Y:S01]  /*61f0*/  LDC R23, c[0x0][0xb30] ;  /* 0x0002cc00ff177b82 */ /* 0x000e620000000800 */
[----:B------:R-:W-:Y:S01]  /*6200*/  SEL R64, R64, 0xfffffff8, !P0 ;  /* 0xfffffff840407807 */ /* 0x000fe20004000000 */
[----:B------:R-:W-:Y:S01]  /*6210*/  UIADD3 UR45, UPT, UPT, UR42, 0x400, URZ ;  /* 0x000004002a2d7890 */ /* 0x000fe2000fffe0ff */
[----:B------:R-:W-:Y:S01]  /*6220*/  UMOV UR44, URZ ;  /* 0x000000ff002c7c82 */ /* 0x000fe20008000000 */
[----:B------:R-:W-:-:S04]  /*6230*/  UMOV UR43, URZ ;  /* 0x000000ff002b7c82 */ /* 0x000fc80008000000 */
[----:B------:R-:W1:Y:S08]  /*6240*/  LDC.64 R48, c[0x0][0xb10] ;  /* 0x0002c400ff307b82 */ /* 0x000e700000000a00 */
[----:B------:R-:W1:Y:S08]  /*6250*/  LDC.64 R18, c[0x0][0xb18] ;  /* 0x0002c600ff127b82 */ /* 0x000e700000000a00 */
[----:B------:R-:W1:Y:S08]  /*6260*/  LDC.64 R44, c[0x0][0x888] ;  /* 0x00022200ff2c7b82 */ /* 0x000e700000000a00 */
[----:B------:R-:W1:Y:S01]  /*6270*/  LDC.64 R16, c[0x0][0xb28] ;  /* 0x0002ca00ff107b82 */ /* 0x000e620000000a00 */
[----:B---3--:R-:W-:-:S07]  /*6280*/  IMAD.IADD R28, R0, 0x1, R28 ;  /* 0x00000001001c7824 */ /* 0x008fce00078e021c */
[----:B------:R-:W3:Y:S08]  /*6290*/  LDC.64 R46, c[0x0][0x890] ;  /* 0x00022400ff2e7b82 */ /* 0x000ef00000000a00 */
[----:B------:R-:W1:Y:S08]  /*62a0*/  LDC.64 R42, c[0x0][0x8b0] ;  /* 0x00022c00ff2a7b82 */ /* 0x000e700000000a00 */
[----:B------:R-:W1:Y:S08]  /*62b0*/  LDC.64 R40, c[0x0][0x8a8] ;  /* 0x00022a00ff287b82 */ /* 0x000e700000000a00 */
[----:B--2-4-:R-:W1:Y:S02]  /*62c0*/  LDC R55, c[0x0][0x374] ;  /* 0x0000dd00ff377b82 */ /* 0x014e640000000800 */
.L_x_137:
[----:B------:R-:W-:Y:S02]  /*62d0*/  LEA R0, R67, UR42, 0x3 ;  /* 0x0000002a43007c11 */ /* 0x000fe4000f8e18ff */
[----:B------:R-:W-:Y:S02]  /*62e0*/  SHF.L.U32 R2, R61, 0x1f, RZ ;  /* 0x0000001f3d027819 */ /* 0x000fe400000006ff */
[----:B------:R-:W-:Y:S02]  /*62f0*/  LEA R32, R67, UR42, 0x4 ;  /* 0x0000002a43207c11 */ /* 0x000fe4000f8e20ff */
[----:B------:R-:W2:Y:S02]  /*6300*/  SYNCS.PHASECHK.TRANS64.TRYWAIT P0, [R0+URZ+0x2e0], R2 ;  /* 0x0002e002000075a7 */ /* 0x000ea400080011ff */
[----:B--2---:R-:W-:Y:S05]  /*6310*/  @!P0 BRA `(.L_x_118) ;  /* 0x0000002c001c8947 */ /* 0x004fea0003800000 */
.L_x_253:
[----:B------:R-:W4:Y:S01]  /*6320*/  LDC.64 R10, c[0x0][0xb10] ;  /* 0x0002c400ff0a7b82 */ /* 0x000f220000000a00 */
[----:B------:R-:W3:Y:S01]  /*6330*/  LDS.128 R32, [R32+0x370] ;  /* 0x0003700020207984 */ /* 0x000ee20000000c00 */
[----:B-1----:R-:W-:Y:S01]  /*6340*/  ISETP.NE.AND P1, PT, R23, 0x1, PT ;  /* 0x000000011700780c */ /* 0x002fe20003f25270 */
[----:B--2---:R-:W-:Y:S01]  /*6350*/  VIADD R0, R0, 0x2f0 ;  /* 0x000002f000007836 */ /* 0x004fe20000000000 */
[----:B------:R-:W-:Y:S04]  /*6360*/  ISETP.GE.AND P0, PT, R22, 0x1, PT ;  /* 0x000000011600780c */ /* 0x000fe80003f06270 */
[----:B------:R-:W1:Y:S01]  /*6370*/  LDC.64 R8, c[0x0][0xb18] ;  /* 0x0002c600ff087b82 */ /* 0x000e620000000a00 */
[----:B------:R-:W-:Y:S01]  /*6380*/  PRMT R0, RZ, 0x654, R0 ;  /* 0x00000654ff007816 */ /* 0x000fe20000000000 */
[----:B------:R-:W-:Y:S01]  /*6390*/  @!PT LDS RZ, [RZ] ;  /* 0x00000000fffff984 */ /* 0x000fe20000000800 */
[----:B------:R-:W-:Y:S01]  /*63a0*/  @!PT LDS RZ, [RZ] ;  /* 0x00000000fffff984 */ /* 0x000fe20000000800 */
[----:B------:R-:W-:Y:S01]  /*63b0*/  @!PT LDS RZ, [RZ] ;  /* 0x00000000fffff984 */ /* 0x000fe20000000800 */
[----:B------:R-:W-:Y:S01]  /*63c0*/  @!PT LDS RZ, [RZ] ;  /* 0x00000000fffff984 */ /* 0x000fe20000000800 */
[----:B------:R2:W-:Y:S06]  /*63d0*/  MEMBAR.ALL.CTA ;  /* 0x0000000000007992 */ /* 0x0005ec0000008000 */
[----:B--2---:R-:W2:Y:S01]  /*63e0*/  FENCE.VIEW.ASYNC.S ;  /* 0x00000000000073c6 */ /* 0x004ea20000000000 */
[----:B------:R-:W1:Y:S08]  /*63f0*/  @!P1 LDC R12, c[0x0][0xb20] ;  /* 0x0002c800ff0c9b82 */ /* 0x000e700000000800 */
[----:B------:R-:W1:Y:S01]  /*6400*/  @!P1 LDC R7, c[0x0][0xb0c] ;  /* 0x0002c300ff079b82 */ /* 0x000e620000000800 */
[----:B--2---:R2:W-:Y:S01]  /*6410*/  SYNCS.ARRIVE.TRANS64.RED.A1T0 RZ, [R0+URZ], RZ ;  /* 0x000000ff00ff79a7 */ /* 0x0045e200081004ff */
[----:B---3--:R-:W-:Y:S04]  /*6420*/  LOP3.LUT P4, RZ, R34, 0x1, RZ, 0xc0, !PT ;  /* 0x0000000122ff7812 */ /* 0x008fe8000788c0ff */
[----:B------:R-:W-:Y:S09]  /*6430*/  P2R R66, PR, RZ, 0x10 ;  /* 0x00000010ff427803 */ /* 0x000ff20000000000 */
[----:B------:R-:W-:Y:S02]  /*6440*/  @P4 MOV R26, R32 ;  /* 0x00000020001a4202 */ /* 0x000fe40000000f00 */
[----:B------:R-:W-:Y:S01]  /*6450*/  @P4 LOP3.LUT R25, R33, 0xffff, RZ, 0xc0, !PT ;  /* 0x0000ffff21194812 */ /* 0x000fe200078ec0ff */
[----:B--2-4-:R-:W-:Y:S06]  /*6460*/  @!P0 BRA `(.L_x_119) ;  /* 0x0000000000a48947 */ /* 0x014fec0003800000 */
[-C--:B------:R-:W-:Y:S01]  /*6470*/  IMAD.HI.U32 R0, R55, R19.reuse, RZ ;  /* 0x0000001337007227 */ /* 0x080fe200078e00ff */
[----:B------:R-:W-:Y:S02]  /*6480*/  ISETP.NE.AND P0, PT, R18, 0x1, PT ;  /* 0x000000011200780c */ /* 0x000fe40003f05270 */
[----:B------:R-:W-:Y:S01]  /*6490*/  ISETP.NE.AND P2, PT, R22, 0x1, PT ;  /* 0x000000011600780c */ /* 0x000fe20003f45270 */
[----:B------:R-:W-:Y:S01]  /*64a0*/  IMAD.HI.U32 R4, R56, R48, RZ ;  /* 0x0000003038047227 */ /* 0x000fe200078e00ff */
[----:B------:R-:W-:Y:S02]  /*64b0*/  SHF.R.U32.HI R0, RZ, R54, R0 ;  /* 0x00000036ff007219 */ /* 0x000fe40000011600 */
[----:B------:R-:W-:Y:S01]  /*64c0*/  ISETP.NE.AND P3, PT, R24, 0x1, PT ;  /* 0x000000011800780c */ /* 0x000fe20003f65270 */
[----:B------:R-:W-:Y:S01]  /*64d0*/  IMAD.HI.U32 R6, R25, R19, RZ ;  /* 0x0000001319067227 */ /* 0x000fe200078e00ff */
[-C--:B------:R-:W-:Y:S02]  /*64e0*/  SHF.R.U32.HI R4, RZ, R49.reuse, R4 ;  /* 0x00000031ff047219 */ /* 0x080fe40000011604 */
        /* <DEDUP_REMOVED lines=14> */
[C---:B------:R-:W-:Y:S03]  /*65d0*/  IMAD.HI.U32 R0, R3.reuse, R16, RZ ;  /* 0x0000001003007227 */ /* 0x040fe600078e00ff */
[C---:B------:R-:W-:Y:S02]  /*65e0*/  ISETP.GE.OR P0, PT, R2.reuse, R5, P0 ;  /* 0x000000050200720c */ /* 0x040fe40000706670 */
[----:B------:R-:W-:Y:S04]  /*65f0*/  SHF.R.U32.HI R0, RZ, R17, R0 ;  /* 0x00000011ff007219 */ /* 0x000fe80000011600 */
[C---:B------:R-:W-:Y:S05]  /*6600*/  SEL R6, R3.reuse, R0, !P2 ;  /* 0x0000000003067207 */ /* 0x040fea0005000000 */
        /* <DEDUP_REMOVED lines=14> */
[----:B------:R-:W-:Y:S07]  /*66f0*/  IMAD R25, R3, R18, R25 ;  /* 0x0000001203197224 */ /* 0x000fee00078e0219 */
.L_x_119:
[----:B------:R-:W-:Y:S01]  /*6700*/  @!P1 IMAD.HI.U32 R0, R26, R10, RZ ;  /* 0x0000000a1a009227 */ /* 0x000fe200078e00ff */
[----:B-1----:R-:W-:Y:S01]  /*6710*/  @!P1 ISETP.NE.AND P0, PT, R8, 0x1, PT ;  /* 0x000000010800980c */ /* 0x002fe20003f05270 */
[----:B------:R-:W-:Y:S01]  /*6720*/  ULOP3.LUT UP0, URZ, UR45, 0x1b0, URZ, 0xc0, !UPT ;  /* 0x000001b02dff7892 */ /* 0x000fe2000f80c0ff */
[----:B------:R-:W-:Y:S01]  /*6730*/  @!P1 ISETP.NE.AND P2, PT, R7, 0x1, PT ;  /* 0x000000010700980c */ /* 0x000fe20003f45270 */
[----:B------:R-:W-:Y:S01]  /*6740*/  @!P1 IMAD.HI.U32 R2, R25, R9, RZ ;  /* 0x0000000919029227 */ /* 0x000fe200078e00ff */
[----:B------:R-:W-:Y:S02]  /*6750*/  @!P1 SHF.R.U32.HI R0, RZ, R11, R0 ;  /* 0x0000000bff009219 */ /* 0x000fe40000011600 */
[----:B------:R-:W-:Y:S01]  /*6760*/  @P4 SHF.R.U32.HI R59, RZ, 0x10, R33 ;  /* 0x00000010ff3b4819 */ /* 0x000fe20000011621 */
[----:B------:R-:W-:Y:S01]  /*6770*/  VIADD R67, R67, 0x1 ;  /* 0x0000000143437836 */ /* 0x000fe20000000000 */
[----:B------:R-:W-:Y:S02]  /*6780*/  @!P1 SHF.R.U32.HI R2, RZ, R12, R2 ;  /* 0x0000000cff029219 */ /* 0x000fe40000011602 */
[----:B------:R-:W-:Y:S02]  /*6790*/  @!P1 SEL R3, R26, R0, !P2 ;  /* 0x000000001a039207 */ /* 0x000fe40005000000 */
[----:B------:R-:W-:Y:S05]  /*67a0*/  @!P1 SEL R2, R25, R2, !P0 ;  /* 0x0000000219029207 */ /* 0x000fea0004000000 */
[----:B------:R-:W-:Y:S02]  /*67b0*/  @!P1 IMAD.IADD R0, R2, 0x1, -R3 ;  /* 0x0000000102009824 */ /* 0x000fe400078e0a03 */
[----:B------:R-:W-:Y:S02]  /*67c0*/  @!P1 IMAD.IADD R2, R3, 0x1, -R2 ;  /* 0x0000000103029824 */ /* 0x000fe400078e0a02 */
[----:B------:R-:W-:Y:S02]  /*67d0*/  @!P1 IMAD R26, R0, R7, R26 ;  /* 0x00000007001a9224 */ /* 0x000fe400078e021a */
[----:B------:R-:W-:Y:S01]  /*67e0*/  @!P1 IMAD R25, R2, R8, R25 ;  /* 0x0000000802199224 */ /* 0x000fe200078e0219 */
[----:B------:R-:W-:Y:S06]  /*67f0*/  BRA.U !UP0, `(.L_x_120) ;  /* 0x00000001087c7547 */ /* 0x000fec000b800000 */
[----:B------:R-:W1:Y:S01]  /*6800*/  LDCU.64 UR8, c[0x4][0x80] ;  /* 0x01001000ff0877ac */ /* 0x000e620008000a00 */
[----:B------:R-:W-:Y:S01]  /*6810*/  MOV R2, 0x0 ;  /* 0x0000000000027802 */ /* 0x000fe20000000f00 */
[----:B------:R-:W-:Y:S02]  /*6820*/  HFMA2 R12, -RZ, RZ, 0, 5.9604644775390625e-08 ;  /* 0x00000001ff0c7431 */ /* 0x000fe400000001ff */
[----:B------:R-:W-:Y:S01]  /*6830*/  IMAD.MOV.U32 R8, RZ, RZ, 0x70 ;  /* 0x00000070ff087424 */ /* 0x000fe200078e00ff */
[----:B------:R2:W3:Y:S01]  /*6840*/  LDC.64 R14, c[0x4][R2] ;  /* 0x01000000020e7b82 */ /* 0x0004e20000000a00 */
[----:B------:R-:W4:Y:S01]  /*6850*/  LDCU.64 UR6, c[0x4][0x88] ;  /* 0x01001100ff0677ac */ /* 0x000f220008000a00 */
[----:B------:R-:W-:Y:S01]  /*6860*/  IMAD.MOV.U32 R13, RZ, RZ, RZ ;  /* 0x000000ffff0d7224 */ /* 0x000fe200078e00ff */
[----:B------:R-:W2:Y:S01]  /*6870*/  LDCU.64 UR4, c[0x4][0x8] ;  /* 0x01000100ff0477ac */ /* 0x000ea20008000a00 */
[----:B-1----:R-:W-:Y:S01]  /*6880*/  MOV R5, UR9 ;  /* 0x0000000900057c02 */ /* 0x002fe20008000f00 */
[----:B------:R-:W-:Y:S01]  /*6890*/  IMAD.U32 R4, RZ, RZ, UR8 ;  /* 0x00000008ff047e24 */ /* 0x000fe2000f8e00ff */
[----:B----4-:R-:W-:Y:S01]  /*68a0*/  MOV R7, UR7 ;  /* 0x0000000700077c02 */ /* 0x010fe20008000f00 */
[----:B------:R-:W-:Y:S01]  /*68b0*/  IMAD.U32 R6, RZ, RZ, UR6 ;  /* 0x00000006ff067e24 */ /* 0x000fe2000f8e00ff */
[----:B--2---:R-:W-:Y:S01]  /*68c0*/  MOV R11, UR5 ;  /* 0x00000005000b7c02 */ /* 0x004fe20008000f00 */
[----:B------:R-:W-:Y:S02]  /*68d0*/  IMAD.U32 R10, RZ, RZ, UR4 ;  /* 0x00000004ff0a7e24 */ /* 0x000fe4000f8e00ff */
[----:B------:R-:W-:Y:S07]  /*68e0*/  LEPC R20, `(.L_x_121) ;  /* 0x000000001014794e */ /* 0x000fee0000000000 */
[----:B---3-5:R-:W-:Y:S05]  /*68f0*/  CALL.ABS.NOINC R14 ;  /* 0x000000000e007343 */ /* 0x028fea0003c00000 */
.L_x_121:
[----:B------:R-:W1:Y:S01]  /*6900*/  LDCU.64 UR8, c[0x4][0x80] ;  /* 0x01001000ff0877ac */ /* 0x000e620008000a00 */
[----:B------:R-:W2:Y:S01]  /*6910*/  LDC.64 R2, c[0x4][R2] ;  /* 0x0100000002027b82 */ /* 0x000ea20000000a00 */
[----:B------:R-:W-:Y:S02]  /*6920*/  HFMA2 R12, -RZ, RZ, 0, 5.9604644775390625e-08 ;  /* 0x00000001ff0c7431 */ /* 0x000fe400000001ff */
[----:B------:R-:W-:Y:S02]  /*6930*/  IMAD.MOV.U32 R8, RZ, RZ, 0x70 ;  /* 0x00000070ff087424 */ /* 0x000fe400078e00ff */
[----:B------:R-:W-:Y:S01]  /*6940*/  IMAD.MOV.U32 R13, RZ, RZ, RZ ;  /* 0x000000ffff0d7224 */ /* 0x000fe200078e00ff */
[----:B------:R-:W3:Y:S01]  /*6950*/  LDCU.64 UR6, c[0x4][0x88] ;  /* 0x01001100ff0677ac */ /* 0x000ee20008000a00 */
[----:B------:R-:W4:Y:S01]  /*6960*/  LDCU.64 UR4, c[0x4][0x8] ;  /* 0x01000100ff0477ac */ /* 0x000f220008000a00 */
[----:B-1----:R-:W-:Y:S02]  /*6970*/  MOV R4, UR8 ;  /* 0x0000000800047c02 */ /* 0x002fe40008000f00 */
[----:B------:R-:W-:Y:S02]  /*6980*/  MOV R5, UR9 ;  /* 0x0000000900057c02 */ /* 0x000fe40008000f00 */
[----:B---3--:R-:W-:Y:S01]  /*6990*/  MOV R7, UR7 ;  /* 0x0000000700077c02 */ /* 0x008fe20008000f00 */
[----:B------:R-:W-:Y:S01]  /*69a0*/  IMAD.U32 R6, RZ, RZ, UR6 ;  /* 0x00000006ff067e24 */ /* 0x000fe2000f8e00ff */
[----:B----4-:R-:W-:Y:S01]  /*69b0*/  MOV R11, UR5 ;  /* 0x00000005000b7c02 */ /* 0x010fe20008000f00 */
[----:B------:R-:W-:Y:S02]  /*69c0*/  IMAD.U32 R10, RZ, RZ, UR4 ;  /* 0x00000004ff0a7e24 */ /* 0x000fe4000f8e00ff */
[----:B------:R-:W-:Y:S07]  /*69d0*/  LEPC R20, `(.L_x_120) ;  /* 0x000000001014794e */ /* 0x000fee0000000000 */
[----:B--2---:R-:W-:Y:S05]  /*69e0*/  CALL.ABS.NOINC R2 ;  /* 0x0000000002007343 */ /* 0x004fea0003c00000 */
.L_x_120:
[----:B------:R-:W-:Y:S01]  /*69f0*/  ISETP.NE.U32.AND P2, PT, R46, RZ, PT ;  /* 0x000000ff2e00720c */ /* 0x000fe20003f45070 */
[----:B------:R-:W-:Y:S01]  /*6a00*/  UISETP.NE.AND UP1, UPT, UR46, URZ, UPT ;  /* 0x000000ff2e00728c */ /* 0x000fe2000bf25270 */
[----:B------:R-:W-:Y:S02]  /*6a10*/  ISETP.NE.U32.AND P4, PT, R42, RZ, PT ;  /* 0x000000ff2a00720c */ /* 0x000fe40003f85070 */
[----:B------:R-:W-:Y:S02]  /*6a20*/  ISETP.NE.AND.EX P2, PT, R47, RZ, PT, P2 ;  /* 0x000000ff2f00720c */ /* 0x000fe40003f45320 */
[----:B------:R-:W-:Y:S02]  /*6a30*/  PLOP3.LUT P1, PT, PT, PT, PT, 0x8, 0x80 ;  /* 0x000000000080781c */ /* 0x000fe40003f2e170 */
[----:B------:R-:W-:Y:S02]  /*6a40*/  PLOP3.LUT P0, PT, PT, PT, UP1, 0x80, 0x8 ;  /* 0x000000000008781c */ /* 0x000fe40003f0f018 */
[----:B------:R-:W-:Y:S02]  /*6a50*/  ISETP.NE.AND.EX P4, PT, R43, RZ, PT, P4 ;  /* 0x000000ff2b00720c */ /* 0x000fe40003f85340 */
[----:B------:R-:W1:Y:S09]  /*6a60*/  @UP1 LDCU.64 UR4, c[0x0][0x888] ;  /* 0x00011100ff0417ac */ /* 0x000e720008000a00 */
[----:B------:R-:W-:Y:S01]  /*6a70*/  @P0 PLOP3.LUT P1, PT, P2, PT, PT, 0x80, 0x8 ;  /* 0x000000000008081c */ /* 0x000fe2000172f070 */
[----:B-1----:R-:W-:Y:S04]  /*6a80*/  @UP1 UISETP.NE.U32.AND UP0, UPT, UR4, URZ, UPT ;  /* 0x000000ff0400128c */ /* 0x002fe8000bf05070 */
[----:B------:R-:W-:Y:S04]  /*6a90*/  @UP1 UISETP.NE.AND.EX UP0, UPT, UR5, URZ, UPT, UP0 ;  /* 0x000000ff0500128c */ /* 0x000fe8000bf05300 */
[----:B------:R-:W-:Y:S01]  /*6aa0*/  @UP1 USEL UR4, URZ, 0xffffffff, UP0 ;  /* 0xffffffffff041887 */ /* 0x000fe20008000000 */
[----:B------:R-:W-:Y:S11]  /*6ab0*/  @!P2 BRA `(.L_x_122) ;  /* 0x00000000002ca947 */ /* 0x000ff60003800000 */
[----:B------:R-:W-:Y:S01]  /*6ac0*/  ISETP.NE.U32.AND P3, PT, R44, RZ, PT ;  /* 0x000000ff2c00720c */ /* 0x000fe20003f65070 */
[----:B------:R-:W-:Y:S03]  /*6ad0*/  IMAD.MOV.U32 R53, RZ, RZ, 0x1 ;  /* 0x00000001ff357424 */ /* 0x000fe600078e00ff */
[----:B------:R-:W-:Y:S11]  /*6ae0*/  ISETP.NE.AND.EX P3, PT, R45, RZ, PT, P3 ;  /* 0x000000ff2d00720c */ /* 0x000ff60003f65330 */
[----:B------:R-:W-:Y:S02]  /*6af0*/  @!UPT UIADD3 URZ, UPT, UPT, URZ, URZ, URZ ;  /* 0x000000fffffff290 */ /* 0x000fe4000fffe0ff */
[----:B------:R-:W1:Y:S01]  /*6b00*/  @P3 LDC.64 R2, c[0x0][0x888] ;  /* 0x00022200ff023b82 */ /* 0x000e620000000a00 */
[----:B------:R-:W-:Y:S04]  /*6b10*/  @P3 IMAD R0, R46, UR36, RZ ;  /* 0x000000242e003c24 */ /* 0x000fe8000f8e02ff */
[----:B-1----:R-:W-:Y:S04]  /*6b20*/  @P3 IMAD.WIDE R2, R0, 0x4, R2 ;  /* 0x0000000400023825 */ /* 0x002fe800078e0202 */
[----:B------:R-:W-:Y:S01]  /*6b30*/  HFMA2 R0, -RZ, RZ, 0, 5.9604644775390625e-08 ;  /* 0x00000001ff007431 */ /* 0x000fe200000001ff */
[----:B-----5:R1:W5:Y:S04]  /*6b40*/  @P3 LDG.E R30, desc[UR40][R2.64] ;  /* 0x00000028021e3981 */ /* 0x020368000c1e1900 */
[----:B------:R-:W-:Y:S01]  /*6b50*/  @!P3 PRMT R53, R0, 0x7610, R53 ;  /* 0x000076100035b816 */ /* 0x000fe20000000035 */
[----:B-1----:R-:W2:Y:S06]  /*6b60*/  @!P3 LDC R30, c[0x0][0x880] ;  /* 0x00022000ff1ebb82 */ /* 0x002eac0000000800 */
.L_x_122:
[----:B------:R-:W-:Y:S05]  /*6b70*/  @!P4 BRA `(.L_x_123) ;  /* 0x000000000020c947 */ /* 0x000fea0003800000 */
[----:B------:R-:W-:Y:S04]  /*6b80*/  ISETP.NE.U32.AND P3, PT, R40, RZ, PT ;  /* 0x000000ff2800720c */ /* 0x000fe80003f65070 */
[----:B------:R-:W-:Y:S11]  /*6b90*/  ISETP.NE.AND.EX P3, PT, R41, RZ, PT, P3 ;  /* 0x000000ff2900720c */ /* 0x000ff60003f65330 */
[----:B------:R-:W-:Y:S02]  /*6ba0*/  @!UPT UIADD3 URZ, UPT, UPT, URZ, URZ, URZ ;  /* 0x000000fffffff290 */ /* 0x000fe4000fffe0ff */
[----:B------:R-:W1:Y:S01]  /*6bb0*/  @P3 LDC.64 R2, c[0x0][0x8a8] ;  /* 0x00022a00ff023b82 */ /* 0x000e620000000a00 */
[----:B------:R-:W-:Y:S04]  /*6bc0*/  @P3 IMAD R0, R42, UR36, RZ ;  /* 0x000000242a003c24 */ /* 0x000fe8000f8e02ff */
[----:B-1----:R-:W-:Y:S05]  /*6bd0*/  @P3 IMAD.WIDE R2, R0, 0x4, R2 ;  /* 0x0000000400023825 */ /* 0x002fea00078e0202 */
[----:B-----5:R1:W5:Y:S02]  /*6be0*/  @P3 LDG.E R29, desc[UR40][R2.64] ;  /* 0x00000028021d3981 */ /* 0x020364000c1e1900 */
[----:B-1----:R-:W3:Y:S02]  /*6bf0*/  @!P3 LDC R29, c[0x0][0x8a0] ;  /* 0x00022800ff1dbb82 */ /* 0x002ee40000000800 */
.L_x_123:
[----:B--2--5:R-:W-:Y:S01]  /*6c00*/  @P0 ISETP.NE.AND P4, PT, R30, RZ, PT ;  /* 0x000000ff1e00020c */ /* 0x024fe20003f85270 */
[----:B------:R-:W-:Y:S01]  /*6c10*/  IMAD.U32 R0, RZ, RZ, UR4 ;  /* 0x00000004ff007e24 */ /* 0x000fe2000f8e00ff */
[----:B------:R-:W-:Y:S01]  /*6c20*/  @P0 LOP3.LUT P3, RZ, R53, 0xff, RZ, 0xc0, !PT ;  /* 0x000000ff35ff0812 */ /* 0x000fe2000786c0ff */
[----:B------:R-:W-:Y:S01]  /*6c30*/  IMAD.U32 R3, RZ, RZ, UR44 ;  /* 0x0000002cff037e24 */ /* 0x000fe2000f8e00ff */
[----:B------:R-:W-:Y:S01]  /*6c40*/  @P0 SEL R2, RZ, 0xffffffff, P4 ;  /* 0xffffffffff020807 */ /* 0x000fe20002000000 */
[----:B------:R-:W-:Y:S01]  /*6c50*/  BSSY B1, `(.L_x_124) ;  /* 0x0000035000017945 */ /* 0x000fe20003800000 */
[----:B------:R-:W-:Y:S02]  /*6c60*/  LOP3.LUT R4, R63, 0x1, RZ, 0x3c, !PT ;  /* 0x000000013f047812 */ /* 0x000fe400078e3cff */
[----:B------:R-:W-:Y:S02]  /*6c70*/  CS2R R34, SRZ ;  /* 0x0000000000227805 */ /* 0x000fe4000001ff00 */
[----:B------:R-:W-:Y:S02]  /*6c80*/  @P1 SEL R2, R0, R2, !P3 ;  /* 0x0000000200021207 */ /* 0x000fe40005800000 */
[----:B------:R-:W-:Y:S02]  /*6c90*/  CS2R R32, SRZ ;  /* 0x0000000000207805 */ /* 0x000fe4000001ff00 */
[----:B------:R-:W-:Y:S02]  /*6ca0*/  LEA R3, R3, UR42, 0x3 ;  /* 0x0000002a03037c11 */ /* 0x000fe4000f8e18ff */
[----:B------:R-:W-:Y:S02]  /*6cb0*/  CS2R R38, SRZ ;  /* 0x0000000000267805 */ /* 0x000fe4000001ff00 */
[----:B------:R-:W-:Y:S02]  /*6cc0*/  @P0 LOP3.LUT R2, R2, 0x1, RZ, 0xc0, !PT ;  /* 0x0000000102020812 */ /* 0x000fe400078ec0ff */
[----:B------:R-:W-:Y:S02]  /*6cd0*/  CS2R R36, SRZ ;  /* 0x0000000000247805 */ /* 0x000fe4000001ff00 */
[C---:B------:R-:W-:Y:S02]  /*6ce0*/  LEA R69, R27.reuse, UR42, 0x3 ;  /* 0x0000002a1b457c11 */ /* 0x040fe4000f8e18ff */
[----:B------:R-:W-:Y:S02]  /*6cf0*/  ISETP.NE.U32.OR P5, PT, R2, 0x1, !P0 ;  /* 0x000000010200780c */ /* 0x000fe400047a5470 */
[----:B------:R-:W-:Y:S02]  /*6d00*/  SHF.L.U32 R5, R62, 0x1f, RZ ;  /* 0x0000001f3e057819 */ /* 0x000fe400000006ff */
[C---:B------:R-:W-:Y:S02]  /*6d10*/  LEA.HI R2, R27.reuse, R27, RZ, 0x1 ;  /* 0x0000001b1b027211 */ /* 0x040fe400078f08ff */
[----:B------:R-:W-:Y:S02]  /*6d20*/  PLOP3.LUT P4, PT, PT, PT, PT, 0x8, 0x80 ;  /* 0x000000000080781c */ /* 0x000fe40003f8e170 */
[----:B------:R-:W-:Y:S05]  /*6d30*/  P2R R68, PR, RZ, 0x20 ;  /* 0x00000020ff447803 */ /* 0x000fea0000000000 */
[----:B------:R-:W-:Y:S04]  /*6d40*/  @P5 SHF.L.U32 R0, R4, 0x1f, RZ ;  /* 0x0000001f04005819 */ /* 0x000fe800000006ff */
[----:B------:R1:W2:Y:S01]  /*6d50*/  @P5 SYNCS.PHASECHK.TRANS64.TRYWAIT P0, [R3+URZ+0x2b0], R0 ;  /* 0x0002b000030055a7 */ /* 0x0002a200080011ff */
[----:B------:R4:W3:Y:S01]  /*6d60*/  SYNCS.PHASECHK.TRANS64.TRYWAIT P3, [R69+URZ+0x300], R5 ;  /* 0x00030005450075a7 */ /* 0x0008e200080611ff */
[C---:B-1----:R-:W-:Y:S01]  /*6d70*/  IMAD.SHL.U32 R0, R2.reuse, 0x8, RZ ;  /* 0x0000000802007824 */ /* 0x042fe200078e00ff */
[----:B------:R-:W-:Y:S04]  /*6d80*/  LOP3.LUT R2, R2, 0xffe, RZ, 0xc0, !PT ;  /* 0x00000ffe02027812 */ /* 0x000fe800078ec0ff */
[----:B------:R-:W-:Y:S01]  /*6d90*/  LOP3.LUT R0, R0, 0xfffffff0, RZ, 0xc0, !PT ;  /* 0xfffffff000007812 */ /* 0x000fe200078ec0ff */
[----:B------:R-:W-:Y:S04]  /*6da0*/  IMAD.IADD R2, R27, 0x1, -R2 ;  /* 0x000000011b027824 */ /* 0x000fe800078e0a02 */
[----:B------:R-:W-:Y:S04]  /*6db0*/  IMAD.IADD R0, R28, 0x1, R0 ;  /* 0x000000011c007824 */ /* 0x000fe800078e0200 */
[----:B------:R-:W-:Y:S01]  /*6dc0*/  IMAD R2, R2, 0x100000, R0 ;  /* 0x0010000002027824 */ /* 0x000fe200078e0200 */
[----:B--2---:R-:W-:Y:S01]  /*6dd0*/  @P5 PLOP3.LUT P4, PT, P0, PT, PT, 0x8, 0x80 ;  /* 0x000000000080581c */ /* 0x004fe2000078e170 */
[----:B------:R-:W-:Y:S01]  /*6de0*/  @!UPT UIADD3 URZ, UPT, UPT, URZ, URZ, URZ ;  /* 0x000000fffffff290 */ /* 0x000fe2000fffe0ff */
[----:B---34-:R-:W-:Y:S11]  /*6df0*/  @!P5 BRA `(.L_x_125) ;  /* 0x000000000068d947 */ /* 0x018ff60003800000 */
[----:B------:R-:W-:Y:S01]  /*6e00*/  ISETP.NE.U32.AND P0, PT, RZ, UR38, PT ;  /* 0x00000026ff007c0c */ /* 0x000fe2000bf05070 */
[----:B------:R-:W-:Y:S01]  /*6e10*/  BSSY B0, `(.L_x_126) ;  /* 0x000000e000007945 */ /* 0x000fe20003800000 */
[----:B------:R-:W-:Y:S02]  /*6e20*/  ISETP.NE.AND P1, PT, R30, RZ, PT ;  /* 0x000000ff1e00720c */ /* 0x000fe40003f25270 */
[----:B------:R-:W-:Y:S02]  /*6e30*/  ISETP.NE.AND.EX P0, PT, RZ, UR39, PT, P0 ;  /* 0x00000027ff007c0c */ /* 0x000fe4000bf05300 */
[----:B------:R-:W-:Y:S02]  /*6e40*/  SEL R0, RZ, 0xffffffff, P1 ;  /* 0xffffffffff007807 */ /* 0x000fe40000800000 */
[----:B------:R-:W-:Y:S02]  /*6e50*/  LOP3.LUT P1, RZ, R53, 0xff, RZ, 0xc0, !PT ;  /* 0x000000ff35ff7812 */ /* 0x000fe4000782c0ff */
[----:B------:R-:W-:Y:S04]  /*6e60*/  SEL R6, RZ, 0xffffffff, P0 ;  /* 0xffffffffff067807 */ /* 0x000fe80000000000 */
[----:B------:R-:W-:Y:S04]  /*6e70*/  @P2 SEL R0, R6, R0, !P1 ;  /* 0x0000000006002207 */ /* 0x000fe80004800000 */
[----:B------:R-:W-:Y:S04]  /*6e80*/  LOP3.LUT R0, R0, 0x1, RZ, 0xc0, !PT ;  /* 0x0000000100007812 */ /* 0x000fe800078ec0ff */
[----:B------:R-:W-:Y:S01]  /*6e90*/  ISETP.NE.U32.AND P0, PT, R0, 0x1, PT ;  /* 0x000000010000780c */ /* 0x000fe20003f05070 */
[----:B------:R-:W-:Y:S01]  /*6ea0*/  IMAD.U32 R0, RZ, RZ, UR44 ;  /* 0x0000002cff007e24 */ /* 0x000fe2000f8e00ff */
[----:B------:R-:W-:Y:S11]  /*6eb0*/  @!P4 BRA `(.L_x_127) ;  /* 0x00000000000cc947 */ /* 0x000ff60003800000 */
[----:B------:R-:W-:Y:S04]  /*6ec0*/  SHF.L.U32 R4, R4, 0x1f, RZ ;  /* 0x0000001f04047819 */ /* 0x000fe800000006ff */
[----:B------:R-:W1:Y:S02]  /*6ed0*/  SYNCS.PHASECHK.TRANS64.TRYWAIT P1, [R3+URZ+0x2b0], R4 ;  /* 0x0002b004030075a7 */ /* 0x000e6400080211ff */
[----:B-1----:R-:W-:Y:S05]  /*6ee0*/  @!P1 BRA `(.L_x_128) ;  /* 0x00000020003c9947 */ /* 0x002fea0003800000 */
.L_x_127:
[----:B------:R-:W-:Y:S05]  /*6ef0*/  BSYNC B0 ;  /* 0x0000000000007941 */ /* 0x000fea0003800000 */
.L_x_126:
[----:B-1----:R-:W-:Y:S01]  /*6f00*/  @P0 IMAD R3, R0, 0x400, R57 ;  /* 0x0000040000030824 */ /* 0x002fe200078e0239 */
[----:B------:R-:W-:Y:S02]  /*6f10*/  CS2R R38, SRZ ;  /* 0x0000000000267805 */ /* 0x000fe4000001ff00 */
[----:B------:R-:W-:Y:S01]  /*6f20*/  CS2R R36, SRZ ;  /* 0x0000000000247805 */ /* 0x000fe2000001ff00 */
[----:B------:R-:W-:Y:S01]  /*6f30*/  IMAD.MOV.U32 R34, RZ, RZ, RZ ;  /* 0x000000ffff227224 */ /* 0x000fe200078e00ff */
[----:B------:R-:W-:Y:S02]  /*6f40*/  CS2R R32, SRZ ;  /* 0x0000000000207805 */ /* 0x000fe4000001ff00 */
[----:B------:R-:W-:Y:S01]  /*6f50*/  @P0 LEA R3, R3, UR42, 0x2 ;  /* 0x0000002a03030c11 */ /* 0x000fe2000f8e10ff */
[----:B------:R-:W-:Y:S05]  /*6f60*/  @P0 WARPSYNC.ALL ;  /* 0x0000000000000948 */ /* 0x000fea0003800000 */
[----:B------:R1:W2:Y:S01]  /*6f70*/  @P0 LDSM.16.M88.4 R36, [R3+0x400] ;  /* 0x000400000324083b */ /* 0x0002a20000000200 */
[----:B------:R-:W-:Y:S05]  /*6f80*/  @P0 IMAD R0, R64, 0x4, R3 ;  /* 0x0000000440000824 */ /* 0x000fea00078e0203 */
[----:B------:R1:W3:Y:S02]  /*6f90*/  @P0 LDSM.16.M88.4 R32, [R0+0x400] ;  /* 0x000400000020083b */ /* 0x0002e40000000200 */
.L_x_125:
[----:B------:R-:W-:Y:S05]  /*6fa0*/  BSYNC B1 ;  /* 0x0000000000017941 */ /* 0x000fea0003800000 */
.L_x_124:
[----:B-1----:R-:W-:Y:S04]  /*6fb0*/  SHF.R.U32.HI R0, RZ, 0x15, R2 ;  /* 0x00000015ff007819 */ /* 0x002fe80000011602 */
[----:B------:R-:W-:Y:S01]  /*6fc0*/  LOP3.LUT P0, RZ, R0, 0x3, R58, 0x48, !PT ;  /* 0x0000000300ff7812 */ /* 0x000fe2000780483a */
[----:B------:R-:W-:Y:S01]  /*6fd0*/  @!UPT UIADD3 URZ, UPT, UPT, URZ, URZ, URZ ;  /* 0x000000fffffff290 */ /* 0x000fe2000fffe0ff */
[----:B------:R-:W-:Y:S11]  /*6fe0*/  @P3 BRA `(.L_x_129) ;  /* 0x0000000000083947 */ /* 0x000ff60003800000 */
[----:B------:R-:W1:Y:S02]  /*6ff0*/  SYNCS.PHASECHK.TRANS64.TRYWAIT P1, [R69+URZ+0x300], R5 ;  /* 0x00030005450075a7 */ /* 0x000e6400080211ff */
[----:B-1----:R-:W-:Y:S05]  /*7000*/  @!P1 BRA `(.L_x_130) ;  /* 0x0000002000089947 */ /* 0x002fea0003800000 */
.L_x_129:
[----:B------:R-:W-:Y:S05]  /*7010*/  @!P0 BRA `(.L_x_131) ;  /* 0x0000000000408947 */ /* 0x000fea0003800000 */
[----:B------:R-:W1:Y:S01]  /*7020*/  LDCU.64 UR8, c[0x4][0x70] ;  /* 0x01000e00ff0877ac */ /* 0x000e620008000a00 */
[----:B------:R-:W-:Y:S01]  /*7030*/  MOV R15, 0x0 ;  /* 0x00000000000f7802 */ /* 0x000fe20000000f00 */
[----:B------:R-:W-:Y:S02]  /*7040*/  HFMA2 R12, -RZ, RZ, 0, 5.9604644775390625e-08 ;  /* 0x00000001ff0c7431 */ /* 0x000fe400000001ff */
[----:B------:R-:W-:Y:S02]  /*7050*/  IMAD.MOV.U32 R8, RZ, RZ, 0x192 ;  /* 0x00000192ff087424 */ /* 0x000fe400078e00ff */
[----:B------:R-:W-:Y:S01]  /*7060*/  IMAD.MOV.U32 R13, RZ, RZ, RZ ;  /* 0x000000ffff0d7224 */ /* 0x000fe200078e00ff */
[----:B------:R-:W4:Y:S01]  /*7070*/  LDCU.64 UR6, c[0x4][0x78] ;  /* 0x01000f00ff0677ac */ /* 0x000f220008000a00 */
[----:B------:R-:W2:Y:S01]  /*7080*/  LDC.64 R14, c[0x4][R15] ;  /* 0x010000000f0e7b82 */ /* 0x000ea20000000a00 */
[----:B------:R-:W5:Y:S01]  /*7090*/  LDCU.64 UR4, c[0x4][0x10] ;  /* 0x01000200ff0477ac */ /* 0x000f620008000a00 */
[----:B-1----:R-:W-:Y:S01]  /*70a0*/  MOV R5, UR9 ;  /* 0x0000000900057c02 */ /* 0x002fe20008000f00 */
[----:B------:R-:W-:Y:S01]  /*70b0*/  IMAD.U32 R4, RZ, RZ, UR8 ;  /* 0x00000008ff047e24 */ /* 0x000fe2000f8e00ff */
[----:B----4-:R-:W-:Y:S01]  /*70c0*/  MOV R7, UR7 ;  /* 0x0000000700077c02 */ /* 0x010fe20008000f00 */
[----:B------:R-:W-:Y:S01]  /*70d0*/  IMAD.U32 R6, RZ, RZ, UR6 ;  /* 0x00000006ff067e24 */ /* 0x000fe2000f8e00ff */
[----:B-----5:R-:W-:Y:S01]  /*70e0*/  MOV R11, UR5 ;  /* 0x00000005000b7c02 */ /* 0x020fe20008000f00 */
[----:B------:R-:W-:Y:S02]  /*70f0*/  IMAD.U32 R10, RZ, RZ, UR4 ;  /* 0x00000004ff0a7e24 */ /* 0x000fe4000f8e00ff */
[----:B------:R-:W-:Y:S07]  /*7100*/  LEPC R20, `(.L_x_131) ;  /* 0x000000001014794e */ /* 0x000fee0000000000 */
[----:B--23--:R-:W-:Y:S05]  /*7110*/  CALL.ABS.NOINC R14 ;  /* 0x000000000e007343 */ /* 0x00cfea0003c00000 */
.L_x_131:
[----:B------:R-:W-:Y:S01]  /*7120*/  ISETP.NE.AND P0, PT, R65, RZ, PT ;  /* 0x000000ff4100720c */ /* 0x000fe20003f05270 */
[----:B------:R-:W-:Y:S05]  /*7130*/  WARPSYNC.ALL ;  /* 0x0000000000007948 */ /* 0x000fea0003800000 */
[----:B--2---:R-:W2:Y:S01]  /*7140*/  F2I.NTZ R0, R36 ;  /* 0x0000002400007305 */ /* 0x004ea20000203100 */
[----:B------:R-:W-:Y:S01]  /*7150*/  R2UR UR4, R2 ;  /* 0x00000000020472ca */ /* 0x000fe200000e0000 */
[----:B------:R-:W-:Y:S01]  /*7160*/  UIADD3 UR8, UPT, UPT, UR44, 0x1, URZ ;  /* 0x000000012c087890 */ /* 0x000fe2000fffe0ff */
[----:B------:R-:W-:Y:S01]  /*7170*/  R2UR UR5, R69 ;  /* 0x00000000450572ca */ /* 0x000fe200000e0000 */
[----:B------:R-:W-:Y:S01]  /*7180*/  BSSY.RECONVERGENT B0, `(.L_x_132) ;  /* 0x000003e000007945 */ /* 0x000fe20003800200 */
[----:B------:R-:W-:Y:S05]  /*7190*/  MOV R21, UR44 ;  /* 0x0000002c00157c02 */ /* 0x000fea0008000f00 */
[----:B------:R-:W4:Y:S04]  /*71a0*/  F2I.NTZ R2, R37 ;  /* 0x0000002500027305 */ /* 0x000f280000203100 */
[----:B-1----:R-:W1:Y:S01]  /*71b0*/  LDTM.16dp128bit.x4 R4, tmem[UR4] ;  /* 0x00000004000479ee */ /* 0x002e620008100000 */
[----:B------:R-:W-:Y:S05]  /*71c0*/  NOP ;  /* 0x0000000000007918 */ /* 0x000fea0000000000 */
[----:B------:R-:W5:Y:S01]  /*71d0*/  F2I.NTZ R3, R38 ;  /* 0x0000002600037305 */ /* 0x000f620000203100 */
[----:B------:R-:W-:Y:S04]  /*71e0*/  UIADD3 UR5, UPT, UPT, UR5, 0x320, URZ ;  /* 0x0000032005057890 */ /* 0x000fe8000fffe0ff */
[----:B------:R-:W-:Y:S05]  /*71f0*/  UPRMT UR5, UR37, 0x654, UR5 ;  /* 0x0000065425057896 */ /* 0x000fea0008000005 */
[----:B------:R-:W5:Y:S04]  /*7200*/  F2I.NTZ R12, R39 ;  /* 0x00000027000c7305 */ /* 0x000f680000203100 */
[----:B-1----:R-:W-:Y:S06]  /*7210*/  SYNCS.ARRIVE.TRANS64.RED.A1T0 RZ, [UR5], RZ ;  /* 0x000000ffffff79a7 */ /* 0x002fec0008100405 */
[----:B---3--:R-:W1:Y:S01]  /*7220*/  F2I.NTZ R13, R32 ;  /* 0x00000020000d7305 */ /* 0x008e620000203100 */
[C---:B------:R-:W-:Y:S02]  /*7230*/  IMAD R4, R29.reuse, R4, RZ ;  /* 0x000000041d047224 */ /* 0x040fe400078e02ff */
[C---:B------:R-:W-:Y:S07]  /*7240*/  IMAD R5, R29.reuse, R5, RZ ;  /* 0x000000051d057224 */ /* 0x040fee00078e02ff */
[----:B------:R-:W3:Y:S01]  /*7250*/  F2I.NTZ R14, R33 ;  /* 0x00000021000e7305 */ /* 0x000ee20000203100 */
[----:B------:R-:W-:Y:S02]  /*7260*/  IMAD R6, R29, R6, RZ ;  /* 0x000000061d067224 */ /* 0x000fe400078e02ff */
[-C--:B--2---:R-:W-:Y:S01]  /*7270*/  IMAD R4, R0, R30.reuse, R4 ;  /* 0x0000001e00047224 */ /* 0x084fe200078e0204 */
[----:B------:R-:W-:Y:S01]  /*7280*/  LEA R0, R21, R57, 0xa ;  /* 0x0000003915007211 */ /* 0x000fe200078e50ff */
[----:B------:R-:W-:Y:S02]  /*7290*/  IMAD R7, R29, R7, RZ ;  /* 0x000000071d077224 */ /* 0x000fe400078e02ff */
[-C--:B----4-:R-:W-:Y:S03]  /*72a0*/  IMAD R5, R2, R30.reuse, R5 ;  /* 0x0000001e02057224 */ /* 0x090fe600078e0205 */
[----:B------:R-:W2:Y:S01]  /*72b0*/  F2I.NTZ R15, R34 ;  /* 0x00000022000f7305 */ /* 0x000ea20000203100 */
[----:B-----5:R-:W-:Y:S01]  /*72c0*/  IMAD R6, R3, R30, R6 ;  /* 0x0000001e03067224 */ /* 0x020fe200078e0206 */
[----:B------:R-:W-:Y:S01]  /*72d0*/  LEA R0, R0, UR42, 0x2 ;  /* 0x0000002a00007c11 */ /* 0x000fe2000f8e10ff */
[C---:B------:R-:W-:Y:S01]  /*72e0*/  IMAD R8, R29.reuse, R8, RZ ;  /* 0x000000081d087224 */ /* 0x040fe200078e02ff */
[----:B------:R-:W-:Y:S01]  /*72f0*/  I2FP.F32.S32 R4, R4 ;  /* 0x0000000400047245 */ /* 0x000fe20000201400 */
[-C--:B------:R-:W-:Y:S01]  /*7300*/  IMAD R7, R12, R30.reuse, R7 ;  /* 0x0000001e0c077224 */ /* 0x080fe200078e0207 */
[----:B------:R-:W-:Y:S01]  /*7310*/  I2FP.F32.S32 R5, R5 ;  /* 0x0000000500057245 */ /* 0x000fe20000201400 */
[----:B------:R-:W-:Y:S03]  /*7320*/  IMAD R9, R29, R9, RZ ;  /* 0x000000091d097224 */ /* 0x000fe600078e02ff */
[----:B------:R-:W4:Y:S01]  /*7330*/  F2I.NTZ R20, R35 ;  /* 0x0000002300147305 */ /* 0x000f220000203100 */
[----:B-1----:R-:W-:Y:S01]  /*7340*/  IMAD R8, R13, R30, R8 ;  /* 0x0000001e0d087224 */ /* 0x002fe200078e0208 */
[----:B------:R-:W-:Y:S01]  /*7350*/  I2FP.F32.S32 R6, R6 ;  /* 0x0000000600067245 */ /* 0x000fe20000201400 */
[C---:B------:R-:W-:Y:S01]  /*7360*/  IMAD R10, R29.reuse, R10, RZ ;  /* 0x0000000a1d0a7224 */ /* 0x040fe200078e02ff */
[----:B------:R-:W-:Y:S01]  /*7370*/  I2FP.F32.S32 R7, R7 ;  /* 0x0000000700077245 */ /* 0x000fe20000201400 */
[----:B---3--:R-:W-:Y:S01]  /*7380*/  IMAD R9, R14, R30, R9 ;  /* 0x0000001e0e097224 */ /* 0x008fe200078e0209 */
[----:B------:R-:W-:Y:S01]  /*7390*/  LEA R2, R64, R0, 0x2 ;  /* 0x0000000040027211 */ /* 0x000fe200078e10ff */
[----:B------:R-:W-:Y:S01]  /*73a0*/  IMAD R11, R29, R11, RZ ;  /* 0x0000000b1d0b7224 */ /* 0x000fe200078e02ff */
[----:B------:R-:W-:Y:S01]  /*73b0*/  I2FP.F32.S32 R8, R8 ;  /* 0x0000000800087245 */ /* 0x000fe20000201400 */
[----:B------:R1:W-:Y:S01]  /*73c0*/  STSM.16.M88.4 [R0+0x400], R4 ;  /* 0x0004000400007844 */ /* 0x0003e20000000200 */
[-C--:B--2---:R-:W-:Y:S01]  /*73d0*/  IMAD R10, R15, R30.reuse, R10 ;  /* 0x0000001e0f0a7224 */ /* 0x084fe200078e020a */
[----:B------:R-:W-:Y:S01]  /*73e0*/  I2FP.F32.S32 R9, R9 ;  /* 0x0000000900097245 */ /* 0x000fe20000201400 */
[----:B----4-:R-:W-:Y:S03]  /*73f0*/  IMAD R11, R20, R30, R11 ;  /* 0x0000001e140b7224 */ /* 0x010fe600078e020b */
[----:B------:R-:W-:Y:S02]  /*7400*/  I2FP.F32.S32 R10, R10 ;  /* 0x0000000a000a7245 */ /* 0x000fe40000201400 */
[----:B------:R-:W-:Y:S05]  /*7410*/  I2FP.F32.S32 R11, R11 ;  /* 0x0000000b000b7245 */ /* 0x000fea0000201400 */
[----:B------:R1:W-:Y:S01]  /*7420*/  STSM.16.M88.4 [R2+0x400], R8 ;  /* 0x0004000802007844 */ /* 0x0003e20000000200 */
[----:B------:R-:W-:Y:S01]  /*7430*/  @!PT LDS RZ, [RZ] ;  /* 0x00000000fffff984 */ /* 0x000fe20000000800 */
[----:B------:R-:W-:Y:S01]  /*7440*/  @!PT LDS RZ, [RZ] ;  /* 0x00000000fffff984 */ /* 0x000fe20000000800 */
[----:B------:R-:W-:Y:S01]  /*7450*/  @!PT LDS RZ, [RZ] ;  /* 0x00000000fffff984 */ /* 0x000fe20000000800 */
[----:B------:R-:W-:Y:S01]  /*7460*/  @!PT LDS RZ, [RZ] ;  /* 0x00000000fffff984 */ /* 0x000fe20000000800 */
[----:B------:R2:W-:Y:S07]  /*7470*/  MEMBAR.ALL.CTA ;  /* 0x0000000000007992 */ /* 0x0005ee0000008000 */
[----:B--2---:R-:W2:Y:S02]  /*7480*/  FENCE.VIEW.ASYNC.S ;  /* 0x00000000000073c6 */ /* 0x004ea40000000000 */
[----:B--2---:R-:W-:Y:S06]  /*7490*/  BAR.SYNC.DEFER_BLOCKING 0x1, 0x80 ;  /* 0x0042000000007b1d */ /* 0x004fec0000010000 */
[----:B------:R-:W-:Y:S05]  /*74a0*/  @P0 BRA `(.L_x_133) ;  /* 0x00000000002c0947 */ /* 0x000fea0003800000 */
[----:B------:R-:W-:Y:S01]  /*74b0*/  ULEA UR9, UR44, UR42, 0xc ;  /* 0x0000002a2c097291 */ /* 0x000fe2000f8e60ff */
[----:B------:R-:W-:Y:S01]  /*74c0*/  R2UR UR11, R51 ;  /* 0x00000000330b72ca */ /* 0x000fe200000e0000 */
[----:B------:R-:W-:Y:S01]  /*74d0*/  UIADD3 UR12, UP0, UPT, UR48, 0x680, URZ ;  /* 0x00000680300c7890 */ /* 0x000fe2000ff1e0ff */
[----:B------:R-:W-:Y:S01]  /*74e0*/  R2UR UR10, R52 ;  /* 0x00000000340a72ca */ /* 0x000fe200000e0000 */
[----:B------:R-:W-:Y:S02]  /*74f0*/  UIADD3 UR4, UPT, UPT, UR9, 0x400, URZ ;  /* 0x0000040009047890 */ /* 0x000fe4000fffe0ff */
[----:B------:R-:W-:Y:S01]  /*7500*/  UIADD3.X UR13, UPT, UPT, URZ, UR49, URZ, UP0, !UPT ;  /* 0x00000031ff0d7290 */ /* 0x000fe200087fe4ff */
[----:B------:R-:W-:Y:S07]  /*7510*/  UMOV UR7, UR36 ;  /* 0x0000002400077c82 */ /* 0x000fee0008000000 */
[----:B------:R-:W-:Y:S02]  /*7520*/  USHF.L.U32 UR5, UR11, 0x4, URZ ;  /* 0x000000040b057899 */ /* 0x000fe400080006ff */
[----:B------:R-:W-:Y:S09]  /*7530*/  USHF.L.U32 UR6, UR10, 0x6, URZ ;  /* 0x000000060a067899 */ /* 0x000ff200080006ff */
[----:B------:R2:W-:Y:S02]  /*7540*/  UTMASTG.3D [UR4], [UR12] ;  /* 0x000000040c0073b5 */ /* 0x0005e40008010000 */
[----:B--2---:R0:W-:Y:S02]  /*7550*/  UTMACMDFLUSH ;  /* 0x00000000000079b7 */ /* 0x0041e40000000000 */
.L_x_133:
[----:B------:R-:W-:Y:S05]  /*7560*/  BSYNC.RECONVERGENT B0 ;  /* 0x0000000000007941 */ /* 0x000fea0003800200 */
.L_x_132:
[----:B------:R-:W-:Y:S04]  /*7570*/  BSSY.RECONVERGENT B0, `(.L_x_134) ;  /* 0x0000003000007945 */ /* 0x000fe80003800200 */
[----:B------:R-:W-:Y:S05]  /*7580*/  @P0 BRA `(.L_x_135) ;  /* 0x0000000000040947 */ /* 0x000fea0003800000 */
[----:B------:R-:W-:Y:S04]  /*7590*/  DEPBAR.LE SB0, 0x0 ;  /* 0x000080000000791a */ /* 0x000fe80000000000 */
.L_x_135:
[----:B------:R-:W-:Y:S05]  /*75a0*/  BSYNC.RECONVERGENT B0 ;  /* 0x0000000000007941 */ /* 0x000fea0003800200 */
.L_x_134:
[----:B------:R-:W-:Y:S01]  /*75b0*/  BAR.SYNC.DEFER_BLOCKING 0x1, 0x80 ;  /* 0x0042000000007b1d */ /* 0x000fe20000010000 */
[----:B------:R-:W-:Y:S01]  /*75c0*/  UIADD3 UR43, UPT, UPT, UR43, 0x1, URZ ;  /* 0x000000012b2b7890 */ /* 0x000fe2000fffe0ff */
[----:B------:R-:W-:Y:S03]  /*75d0*/  IADD3 R27, PT, PT, R27, 0x1, RZ ;  /* 0x000000011b1b7810 */ /* 0x000fe60007ffe0ff */
[----:B------:R-:W-:Y:S09]  /*75e0*/  UISETP.NE.AND UP0, UPT, UR43, URZ, UPT ;  /* 0x000000ff2b00728c */ /* 0x000ff2000bf05270 */
[----:B------:R-:W-:Y:S05]  /*75f0*/  BRA.U !UP0, `(.L_x_136) ;  /* 0x0000000108287547 */ /* 0x000fea000b800000 */
[----:B------:R-:W-:Y:S01]  /*7600*/  ISETP.NE.AND P0, PT, R68, RZ, PT ;  /* 0x000000ff4400720c */ /* 0x000fe20003f05270 */
[----:B-1----:R-:W-:Y:S11]  /*7610*/  IMAD.U32 R0, RZ, RZ, UR37 ;  /* 0x00000025ff007e24 */ /* 0x002ff6000f8e00ff */
[----:B------:R-:W-:Y:S01]  /*7620*/  @!UPT UIADD3 URZ, UPT, UPT, URZ, URZ, URZ ;  /* 0x000000fffffff290 */ /* 0x000fe2000fffe0ff */
[C---:B------:R-:W-:Y:S01]  /*7630*/  @P0 LEA R2, R60.reuse, UR42, 0x3 ;  /* 0x0000002a3c020c11 */ /* 0x040fe2000f8e18ff */
[----:B------:R-:W-:Y:S04]  /*7640*/  VIADD R60, R60, 0x1 ;  /* 0x000000013c3c7836 */ /* 0x000fe80000000000 */
[----:B------:R-:W-:Y:S05]  /*7650*/  @P0 VIADD R2, R2, 0x2c0 ;  /* 0x000002c002020836 */ /* 0x000fea0000000000 */
[----:B------:R-:W-:Y:S04]  /*7660*/  @P0 PRMT R0, R0, 0x654, R2 ;  /* 0x0000065400000816 */ /* 0x000fe80000000002 */
[----:B------:R2:W-:Y:S01]  /*7670*/  @P0 SYNCS.ARRIVE.TRANS64.RED.A1T0 RZ, [R0+URZ], RZ ;  /* 0x000000ff00ff09a7 */ /* 0x0005e200081004ff */
[C---:B------:R-:W-:Y:S04]  /*7680*/  ISETP.NE.AND P0, PT, R60.reuse, 0x2, PT ;  /* 0x000000023c00780c */ /* 0x040fe80003f05270 */
[----:B------:R-:W-:Y:S09]  /*7690*/  SEL R60, R60, RZ, P0 ;  /* 0x000000ff3c3c7207 */ /* 0x000ff20000000000 */
.L_x_136:
[----:B------:R-:W-:Y:S01]  /*76a0*/  ISETP.NE.AND P2, PT, R66, RZ, PT ;  /* 0x000000ff4200720c */ /* 0x000fe20003f45270 */
[----:B------:R-:W-:Y:S01]  /*76b0*/  UISETP.NE.AND UP0, UPT, UR8, 0x2, UPT ;  /* 0x000000020800788c */ /* 0x000fe2000bf05270 */
[----:B------:R-:W-:Y:S01]  /*76c0*/  ISETP.NE.AND P0, PT, R67, 0x2, PT ;  /* 0x000000024300780c */ /* 0x000fe20003f05270 */
[----:B------:R-:W-:Y:S01]  /*76d0*/  IMAD.IADD R51, R25, 0x1, R31 ;  /* 0x0000000119337824 */ /* 0x000fe200078e021f */
[----:B------:R-:W-:Y:S01]  /*76e0*/  ISETP.NE.AND P1, PT, R27, 0x4, PT ;  /* 0x000000041b00780c */ /* 0x000fe20003f25270 */
[----:B------:R-:W-:Y:S01]  /*76f0*/  USEL UR4, URZ, 0x1, UP0 ;  /* 0x00000001ff047887 */ /* 0x000fe20008000000 */
[----:B-1----:R-:W-:Y:S01]  /*7700*/  SEL R2, RZ, 0x1, P0 ;  /* 0x00000001ff027807 */ /* 0x002fe20000000000 */
[----:B------:R-:W-:Y:S01]  /*7710*/  USEL UR44, UR8, URZ, UP0 ;  /* 0x000000ff082c7287 */ /* 0x000fe20008000000 */
[----:B--2---:R-:W-:Y:S01]  /*7720*/  SEL R0, RZ, 0x1, P1 ;  /* 0x00000001ff007807 */ /* 0x004fe20000800000 */
[----:B------:R-:W-:Y:S01]  /*7730*/  IMAD.IADD R52, R26, 0x1, R50 ;  /* 0x000000011a347824 */ /* 0x000fe200078e0232 */
[----:B------:R-:W-:Y:S02]  /*7740*/  LOP3.LUT R61, R61, R2, RZ, 0x3c, !PT ;  /* 0x000000023d3d7212 */ /* 0x000fe400078e3cff */
[----:B------:R-:W-:Y:S02]  /*7750*/  LOP3.LUT R63, R63, UR4, RZ, 0x3c, !PT ;  /* 0x000000043f3f7c12 */ /* 0x000fe4000f8e3cff */
[----:B------:R-:W-:Y:S02]  /*7760*/  @P2 R2UR UR36, R59 ;  /* 0x000000003b2422ca */ /* 0x000fe400000e0000 */
[----:B------:R-:W-:Y:S02]  /*7770*/  LOP3.LUT R62, R62, R0, RZ, 0x3c, !PT ;  /* 0x000000003e3e7212 */ /* 0x000fe400078e3cff */
[----:B------:R-:W-:Y:S02]  /*7780*/  SEL R67, R67, RZ, P0 ;  /* 0x000000ff43437207 */ /* 0x000fe40000000000 */
[----:B------:R-:W-:Y:S01]  /*7790*/  SEL R27, R27, RZ, P1 ;  /* 0x000000ff1b1b7207 */ /* 0x000fe20000800000 */
[----:B------:R-:W-:Y:S08]  /*77a0*/  @P2 BRA `(.L_x_137) ;  /* 0xffffffe800c82947 */ /* 0x000ff0000383ffff */
[----:B------:R-:W-:-:S09]  /*77b0*/  UISETP.NE.AND UP0, UPT, UR46, URZ, UPT ;  /* 0x000000ff2e00728c */ /* 0x000fd2000bf05270 */
[----:B------:R-:W-:Y:S05]  /*77c0*/  BRA.U !UP0, `(.L_x_138) ;  /* 0x0000000108487547 */ /* 0x000fea000b800000 */
[----:B------:R-:W1:Y:S02]  /*77d0*/  LDCU.64 UR4, c[0x0][0x890] ;  /* 0x00011200ff0477ac */ /* 0x000e640008000a00 */
[----:B-1----:R-:W-:-:S04]  /*77e0*/  UISETP.NE.U32.AND UP0, UPT, UR4, URZ, UPT ;  /* 0x000000ff0400728c */ /* 0x002fc8000bf05070 */
[----:B------:R-:W-:-:S09]  /*77f0*/  UISETP.NE.AND.EX UP0, UPT, UR5, URZ, UPT, UP0 ;  /* 0x000000ff0500728c */ /* 0x000fd2000bf05300 */
[----:B------:R-:W-:Y:S05]  /*7800*/  BRA.U UP0, `(.L_x_139) ;  /* 0x00000001000c7547 */ /* 0x000fea000b800000 */
[----:B------:R-:W-:-:S13]  /*7810*/  ISETP.NE.AND P0, PT, R30, RZ, PT ;  /* 0x000000ff1e00720c */ /* 0x000fda0003f05270 */
[----:B------:R-:W-:Y:S05]  /*7820*/  @!P0 EXIT ;  /* 0x000000000000894d */ /* 0x000fea0003800000 */
[----:B------:R-:W-:Y:S05]  /*7830*/  BRA `(.L_x_138) ;  /* 0x00000000002c7947 */ /* 0x000fea0003800000 */
.L_x_139:
[----:B------:R-:W-:Y:S01]  /*7840*/  LOP3.LUT P0, RZ, R53, 0xff, RZ, 0xc0, !PT ;  /* 0x000000ff35ff7812 */ /* 0x000fe2000780c0ff */
[----:B------:R-:W-:-:S12]  /*7850*/  BSSY.RECONVERGENT B0, `(.L_x_138) ;  /* 0x0000009000007945 */ /* 0x000fd80003800200 */
[----:B------:R-:W-:Y:S05]  /*7860*/  @P0 BRA `(.L_x_140) ;  /* 0x0000000000140947 */ /* 0x000fea0003800000 */
[----:B------:R-:W1:Y:S02]  /*7870*/  LDCU.64 UR4, c[0x0][0x888] ;  /* 0x00011100ff0477ac */ /* 0x000e640008000a00 */
[----:B-1----:R-:W-:-:S04]  /*7880*/  ISETP.NE.U32.AND P0, PT, RZ, UR4, PT ;  /* 0x00000004ff007c0c */ /* 0x002fc8000bf05070 */
[----:B------:R-:W-:-:S13]  /*7890*/  ISETP.NE.AND.EX P0, PT, RZ, UR5, PT, P0 ;  /* 0x00000005ff007c0c */ /* 0x000fda000bf05300 */
[----:B------:R-:W-:Y:S05]  /*78a0*/  @!P0 EXIT ;  /* 0x000000000000894d */ /* 0x000fea0003800000 */
[----:B------:R-:W-:Y:S05]  /*78b0*/  BRA `(.L_x_141) ;  /* 0x0000000000087947 */ /* 0x000fea0003800000 */
.L_x_140:
[----:B------:R-:W-:-:S13]  /*78c0*/  ISETP.NE.AND P0, PT, R30, RZ, PT ;  /* 0x000000ff1e00720c */ /* 0x000fda0003f05270 */
[----:B------:R-:W-:Y:S05]  /*78d0*/  @!P0 EXIT ;  /* 0x000000000000894d */ /* 0x000fea0003800000 */
.L_x_141:
[----:B------:R-:W-:Y:S05]  /*78e0*/  BSYNC.RECONVERGENT B0 ;  /* 0x0000000000007941 */ /* 0x000fea0003800200 */
.L_x_138:
[----:B------:R-:W-:-:S04]  /*78f0*/  DEPBAR.LE SB0, 0x0 ;  /* 0x000080000000791a */ /* 0x000fc80000000000 */
[----:B------:R-:W-:Y:S05]  /*7900*/  EXIT ;  /* 0x000000000000794d */ /* 0x000fea0003800000 */
.L_x_20:
[----:B--2---:R2:W1:Y:S02]  /*7910*/  SYNCS.PHASECHK.TRANS64.TRYWAIT P0, [R2+URZ+0x350], R3 ;  /* 0x00035003020075a7 */ /* 0x00446400080011ff */
[----:B-1----:R-:W-:Y:S05]  /*7920*/  @!P0 NANOSLEEP.SYNCS 0x989680 ;  /* 0x009896800000895d */ /* 0x002fea0003900000 */
[----:B------:R-:W1:Y:S02]  /*7930*/  @!P0 SYNCS.PHASECHK.TRANS64 P0, [R2+URZ+0x350], R3 ;  /* 0x00035003020085a7 */ /* 0x000e6400080010ff */
[----:B-1----:R-:W-:Y:S05]  /*7940*/  @!P0 BRA `(.L_x_20) ;  /* 0xfffffffc00f08947 */ /* 0x002fea000383ffff */
[----:B------:R-:W-:Y:S05]  /*7950*/  BRA `(.L_x_142) ;  /* 0xffffffa000547947 */ /* 0x000fea000383ffff */
.L_x_23:
[----:B-1----:R-:W-:-:S07]  /*7960*/  MOV R2, UR33 ;  /* 0x0000002100027c02 */ /* 0x002fce0008000f00 */
.L_x_143:
[----:B-1----:R1:W2:Y:S02]  /*7970*/  SYNCS.PHASECHK.TRANS64.TRYWAIT P0, [R2+URZ+0x158], R4 ;  /* 0x00015804020075a7 */ /* 0x0022a400080011ff */
[----:B--2---:R-:W-:Y:S05]  /*7980*/  @!P0 NANOSLEEP.SYNCS 0x989680 ;  /* 0x009896800000895d */ /* 0x004fea0003900000 */
[----:B------:R-:W2:Y:S02]  /*7990*/  @!P0 SYNCS.PHASECHK.TRANS64 P0, [R2+URZ+0x158], R4 ;  /* 0x00015804020085a7 */ /* 0x000ea400080010ff */
[----:B--2---:R-:W-:Y:S05]  /*79a0*/  @!P0 BRA `(.L_x_143) ;  /* 0xfffffffc00f08947 */ /* 0x004fea000383ffff */
[----:B------:R-:W-:Y:S05]  /*79b0*/  BRA `(.L_x_22) ;  /* 0xffffffa000a47947 */ /* 0x000fea000383ffff */
.L_x_29:
[----:B-1----:R-:W-:-:S07]  /*79c0*/  MOV R2, UR17 ;  /* 0x0000001100027c02 */ /* 0x002fce0008000f00 */
.L_x_144:
[----:B-1----:R1:W2:Y:S02]  /*79d0*/  SYNCS.PHASECHK.TRANS64.TRYWAIT P0, [R2+URZ+0x158], R4 ;  /* 0x00015804020075a7 */ /* 0x0022a400080011ff */
[----:B--2---:R-:W-:Y:S05]  /*79e0*/  @!P0 NANOSLEEP.SYNCS 0x989680 ;  /* 0x009896800000895d */ /* 0x004fea0003900000 */
[----:B------:R-:W2:Y:S02]  /*79f0*/  @!P0 SYNCS.PHASECHK.TRANS64 P0, [R2+URZ+0x158], R4 ;  /* 0x00015804020085a7 */ /* 0x000ea400080010ff */
[----:B--2---:R-:W-:Y:S05]  /*7a00*/  @!P0 BRA `(.L_x_144) ;  /* 0xfffffffc00f08947 */ /* 0x004fea000383ffff */
[----:B------:R-:W-:Y:S05]  /*7a10*/  BRA `(.L_x_28) ;  /* 0xffffffa4004c7947 */ /* 0x000fea000383ffff */
.L_x_33:
[----:B-1----:R1:W2:Y:S02]  /*7a20*/  SYNCS.PHASECHK.TRANS64.TRYWAIT P0, [R2+URZ+0x2e0], R3 ;  /* 0x0002e003020075a7 */ /* 0x0022a400080011ff */
[----:B--2---:R-:W-:Y:S05]  /*7a30*/  @!P0 NANOSLEEP.SYNCS 0x989680 ;  /* 0x009896800000895d */ /* 0x004fea0003900000 */
[----:B------:R-:W2:Y:S02]  /*7a40*/  @!P0 SYNCS.PHASECHK.TRANS64 P0, [R2+URZ+0x2e0], R3 ;  /* 0x0002e003020085a7 */ /* 0x000ea400080010ff */
[----:B--2---:R-:W-:Y:S05]  /*7a50*/  @!P0 BRA `(.L_x_33) ;  /* 0xfffffffc00f08947 */ /* 0x004fea000383ffff */
[----:B------:R-:W-:Y:S05]  /*7a60*/  BRA `(.L_x_145) ;  /* 0xffffffa400dc7947 */ /* 0x000fea000383ffff */
.L_x_37:
[----:B----4-:R-:W-:-:S07]  /*7a70*/  MOV R0, UR5 ;  /* 0x0000000500007c02 */ /* 0x010fce0008000f00 */
.L_x_146:
[----:B-1----:R1:W2:Y:S02]  /*7a80*/  SYNCS.PHASECHK.TRANS64.TRYWAIT P0, [R0+URZ], R2 ;  /* 0x00000002000075a7 */ /* 0x0022a400080011ff */
[----:B--2---:R-:W-:Y:S05]  /*7a90*/  @!P0 NANOSLEEP.SYNCS 0x989680 ;  /* 0x009896800000895d */ /* 0x004fea0003900000 */
[----:B------:R-:W2:Y:S02]  /*7aa0*/  @!P0 SYNCS.PHASECHK.TRANS64 P0, [R0+URZ], R2 ;  /* 0x00000002000085a7 */ /* 0x000ea400080010ff */
[----:B--2---:R-:W-:Y:S05]  /*7ab0*/  @!P0 BRA `(.L_x_146) ;  /* 0xfffffffc00f08947 */ /* 0x004fea000383ffff */
[----:B------:R-:W-:Y:S05]  /*7ac0*/  BRA `(.L_x_147) ;  /* 0xffffffac004c7947 */ /* 0x000fea000383ffff */
.L_x_38:
[----:B----4-:R-:W-:-:S07]  /*7ad0*/  MOV R0, UR5 ;  /* 0x0000000500007c02 */ /* 0x010fce0008000f00 */
.L_x_148:
[----:B-1----:R1:W2:Y:S02]  /*7ae0*/  SYNCS.PHASECHK.TRANS64.TRYWAIT P0, [R0+URZ], R3 ;  /* 0x00000003000075a7 */ /* 0x0022a400080011ff */
[----:B--2---:R-:W-:Y:S05]  /*7af0*/  @!P0 NANOSLEEP.SYNCS 0x989680 ;  /* 0x009896800000895d */ /* 0x004fea0003900000 */
[----:B------:R-:W2:Y:S02]  /*7b00*/  @!P0 SYNCS.PHASECHK.TRANS64 P0, [R0+URZ], R3 ;  /* 0x00000003000085a7 */ /* 0x000ea400080010ff */
[----:B--2---:R-:W-:Y:S05]  /*7b10*/  @!P0 BRA `(.L_x_148) ;  /* 0xfffffffc00f08947 */ /* 0x004fea000383ffff */
[----:B------:R-:W-:Y:S05]  /*7b20*/  BRA `(.L_x_149) ;  /* 0xffffffac00587947 */ /* 0x000fea000383ffff */
.L_x_39:
[----:B----4-:R-:W-:-:S07]  /*7b30*/  MOV R0, UR5 ;  /* 0x0000000500007c02 */ /* 0x010fce0008000f00 */
.L_x_150:
[----:B-1----:R1:W2:Y:S02]  /*7b40*/  SYNCS.PHASECHK.TRANS64.TRYWAIT P0, [R0+URZ], R3 ;  /* 0x00000003000075a7 */ /* 0x0022a400080011ff */
[----:B--2---:R-:W-:Y:S05]  /*7b50*/  @!P0 NANOSLEEP.SYNCS 0x989680 ;  /* 0x009896800000895d */ /* 0x004fea0003900000 */
[----:B------:R-:W2:Y:S02]  /*7b60*/  @!P0 SYNCS.PHASECHK.TRANS64 P0, [R0+URZ], R3 ;  /* 0x00000003000085a7 */ /* 0x000ea400080010ff */
[----:B--2---:R-:W-:Y:S05]  /*7b70*/  @!P0 BRA `(.L_x_150) ;  /* 0xfffffffc00f08947 */ /* 0x004fea000383ffff */
[----:B------:R-:W-:Y:S05]  /*7b80*/  BRA `(.L_x_151) ;  /* 0xffffffac00647947 */ /* 0x000fea000383ffff */
.L_x_40:
[----:B----4-:R-:W-:-:S07]  /*7b90*/  MOV R0, UR5 ;  /* 0x0000000500007c02 */ /* 0x010fce0008000f00 */
.L_x_152:
[----:B-1----:R1:W2:Y:S02]  /*7ba0*/  SYNCS.PHASECHK.TRANS64.TRYWAIT P0, [R0+URZ], R3 ;  /* 0x00000003000075a7 */ /* 0x0022a400080011ff */
[----:B--2---:R-:W-:Y:S05]  /*7bb0*/  @!P0 NANOSLEEP.SYNCS 0x989680 ;  /* 0x009896800000895d */ /* 0x004fea0003900000 */
[----:B------:R-:W2:Y:S02]  /*7bc0*/  @!P0 SYNCS.PHASECHK.TRANS64 P0, [R0+URZ], R3 ;  /* 0x00000003000085a7 */ /* 0x000ea400080010ff */
[----:B--2---:R-:W-:Y:S05]  /*7bd0*/  @!P0 BRA `(.L_x_152) ;  /* 0xfffffffc00f08947 */ /* 0x004fea000383ffff */
[----:B------:R-:W-:Y:S05]  /*7be0*/  BRA `(.L_x_153) ;  /* 0xffffffac00707947 */ /* 0x000fea000383ffff */
.L_x_41:
[----:B----4-:R-:W-:-:S07]  /*7bf0*/  MOV R0, UR5 ;  /* 0x0000000500007c02 */ /* 0x010fce0008000f00 */
.L_x_154:
[----:B-1----:R1:W2:Y:S02]  /*7c00*/  SYNCS.PHASECHK.TRANS64.TRYWAIT P0, [R0+URZ], R3 ;  /* 0x00000003000075a7 */ /* 0x0022a400080011ff */
[----:B--2---:R-:W-:Y:S05]  /*7c10*/  @!P0 NANOSLEEP.SYNCS 0x989680 ;  /* 0x009896800000895d */ /* 0x004fea0003900000 */
[----:B------:R-:W2:Y:S02]  /*7c20*/  @!P0 SYNCS.PHASECHK.TRANS64 P0, [R0+URZ], R3 ;  /* 0x00000003000085a7 */ /* 0x000ea400080010ff */
[----:B--2---:R-:W-:Y:S05]  /*7c30*/  @!P0 BRA `(.L_x_154) ;  /* 0xfffffffc00f08947 */ /* 0x004fea000383ffff */
[----:B------:R-:W-:Y:S05]  /*7c40*/  BRA `(.L_x_155) ;  /* 0xffffffac007c7947 */ /* 0x000fea000383ffff */
.L_x_42:
[----:B----4-:R-:W-:-:S07]  /*7c50*/  MOV R0, UR5 ;  /* 0x0000000500007c02 */ /* 0x010fce0008000f00 */
.L_x_156:
[----:B-1----:R1:W2:Y:S02]  /*7c60*/  SYNCS.PHASECHK.TRANS64.TRYWAIT P0, [R0+URZ], R3 ;  /* 0x00000003000075a7 */ /* 0x0022a400080011ff */
[----:B--2---:R-:W-:Y:S05]  /*7c70*/  @!P0 NANOSLEEP.SYNCS 0x989680 ;  /* 0x009896800000895d */ /* 0x004fea0003900000 */
[----:B------:R-:W2:Y:S02]  /*7c80*/  @!P0 SYNCS.PHASECHK.TRANS64 P0, [R0+URZ], R3 ;  /* 0x00000003000085a7 */ /* 0x000ea400080010ff */
[----:B--2---:R-:W-:Y:S05]  /*7c90*/  @!P0 BRA `(.L_x_156) ;  /* 0xfffffffc00f08947 */ /* 0x004fea000383ffff */
[----:B------:R-:W-:Y:S05]  /*7ca0*/  BRA `(.L_x_157) ;  /* 0xffffffac00887947 */ /* 0x000fea000383ffff */
.L_x_43:
[----:B----4-:R-:W-:-:S07]  /*7cb0*/  MOV R0, UR5 ;  /* 0x0000000500007c02 */ /* 0x010fce0008000f00 */
.L_x_158:
[----:B-1----:R1:W2:Y:S02]  /*7cc0*/  SYNCS.PHASECHK.TRANS64.TRYWAIT P0, [R0+URZ], R3 ;  /* 0x00000003000075a7 */ /* 0x0022a400080011ff */
[----:B--2---:R-:W-:Y:S05]  /*7cd0*/  @!P0 NANOSLEEP.SYNCS 0x989680 ;  /* 0x009896800000895d */ /* 0x004fea0003900000 */
[----:B------:R-:W2:Y:S02]  /*7ce0*/  @!P0 SYNCS.PHASECHK.TRANS64 P0, [R0+URZ], R3 ;  /* 0x00000003000085a7 */ /* 0x000ea400080010ff */
[----:B--2---:R-:W-:Y:S05]  /*7cf0*/  @!P0 BRA `(.L_x_158) ;  /* 0xfffffffc00f08947 */ /* 0x004fea000383ffff */
[----:B------:R-:W-:Y:S05]  /*7d00*/  BRA `(.L_x_159) ;  /* 0xffffffac00947947 */ /* 0x000fea000383ffff */
.L_x_44:
[----:B----4-:R-:W-:-:S07]  /*7d10*/  MOV R0, UR5 ;  /* 0x0000000500007c02 */ /* 0x010fce0008000f00 */
.L_x_160:
[----:B-1----:R1:W2:Y:S02]  /*7d20*/  SYNCS.PHASECHK.TRANS64.TRYWAIT P0, [R0+URZ], R3 ;  /* 0x00000003000075a7 */ /* 0x0022a400080011ff */
[----:B--2---:R-:W-:Y:S05]  /*7d30*/  @!P0 NANOSLEEP.SYNCS 0x989680 ;  /* 0x009896800000895d */ /* 0x004fea0003900000 */
[----:B------:R-:W2:Y:S02]  /*7d40*/  @!P0 SYNCS.PHASECHK.TRANS64 P0, [R0+URZ], R3 ;  /* 0x00000003000085a7 */ /* 0x000ea400080010ff */
[----:B--2---:R-:W-:Y:S05]  /*7d50*/  @!P0 BRA `(.L_x_160) ;  /* 0xfffffffc00f08947 */ /* 0x004fea000383ffff */
[----:B------:R-:W-:Y:S05]  /*7d60*/  BRA `(.L_x_161) ;  /* 0xffffffac00a07947 */ /* 0x000fea000383ffff */
.L_x_45:
[----:B----4-:R-:W-:-:S07]  /*7d70*/  MOV R0, UR5 ;  /* 0x0000000500007c02 */ /* 0x010fce0008000f00 */
.L_x_162:
[----:B-1----:R1:W2:Y:S02]  /*7d80*/  SYNCS.PHASECHK.TRANS64.TRYWAIT P0, [R0+URZ], R3 ;  /* 0x00000003000075a7 */ /* 0x0022a400080011ff */
[----:B--2---:R-:W-:Y:S05]  /*7d90*/  @!P0 NANOSLEEP.SYNCS 0x989680 ;  /* 0x009896800000895d */ /* 0x004fea0003900000 */
[----:B------:R-:W2:Y:S02]  /*7da0*/  @!P0 SYNCS.PHASECHK.TRANS64 P0, [R0+URZ], R3 ;  /* 0x00000003000085a7 */ /* 0x000ea400080010ff */
[----:B--2---:R-:W-:Y:S05]  /*7db0*/  @!P0 BRA `(.L_x_162) ;  /* 0xfffffffc00f08947 */ /* 0x004fea000383ffff */
[----:B------:R-:W-:Y:S05]  /*7dc0*/  BRA `(.L_x_163) ;  /* 0xffffffac00ac7947 */ /* 0x000fea000383ffff */
.L_x_46:
[----:B----4-:R-:W-:-:S07]  /*7dd0*/  MOV R0, UR5 ;  /* 0x0000000500007c02 */ /* 0x010fce0008000f00 */
.L_x_164:
[----:B-1----:R1:W2:Y:S02]  /*7de0*/  SYNCS.PHASECHK.TRANS64.TRYWAIT P0, [R0+URZ], R3 ;  /* 0x00000003000075a7 */ /* 0x0022a400080011ff */
[----:B--2---:R-:W-:Y:S05]  /*7df0*/  @!P0 NANOSLEEP.SYNCS 0x989680 ;  /* 0x009896800000895d */ /* 0x004fea0003900000 */
[----:B------:R-:W2:Y:S02]  /*7e00*/  @!P0 SYNCS.PHASECHK.TRANS64 P0, [R0+URZ], R3 ;  /* 0x00000003000085a7 */ /* 0x000ea400080010ff */
[----:B--2---:R-:W-:Y:S05]  /*7e10*/  @!P0 BRA `(.L_x_164) ;  /* 0xfffffffc00f08947 */ /* 0x004fea000383ffff */
[----:B------:R-:W-:Y:S05]  /*7e20*/  BRA `(.L_x_165) ;  /* 0xffffffac00b87947 */ /* 0x000fea000383ffff */
.L_x_47:
[----:B----4-:R-:W-:-:S07]  /*7e30*/  MOV R0, UR5 ;  /* 0x0000000500007c02 */ /* 0x010fce0008000f00 */
.L_x_166:
[----:B-1----:R1:W2:Y:S02]  /*7e40*/  SYNCS.PHASECHK.TRANS64.TRYWAIT P0, [R0+URZ], R3 ;  /* 0x00000003000075a7 */ /* 0x0022a400080011ff */
[----:B--2---:R-:W-:Y:S05]  /*7e50*/  @!P0 NANOSLEEP.SYNCS 0x989680 ;  /* 0x009896800000895d */ /* 0x004fea0003900000 */
[----:B------:R-:W2:Y:S02]  /*7e60*/  @!P0 SYNCS.PHASECHK.TRANS64 P0, [R0+URZ], R3 ;  /* 0x00000003000085a7 */ /* 0x000ea400080010ff */
[----:B--2---:R-:W-:Y:S05]  /*7e70*/  @!P0 BRA `(.L_x_166) ;  /* 0xfffffffc00f08947 */ /* 0x004fea000383ffff */
[----:B------:R-:W-:Y:S05]  /*7e80*/  BRA `(.L_x_167) ;  /* 0xffffffac00c47947 */ /* 0x000fea000383ffff */
.L_x_48:
[----:B----4-:R-:W-:-:S07]  /*7e90*/  MOV R0, UR5 ;  /* 0x0000000500007c02 */ /* 0x010fce0008000f00 */
.L_x_168:
[----:B-1----:R1:W2:Y:S02]  /*7ea0*/  SYNCS.PHASECHK.TRANS64.TRYWAIT P0, [R0+URZ], R3 ;  /* 0x00000003000075a7 */ /* 0x0022a400080011ff */
[----:B--2---:R-:W-:Y:S05]  /*7eb0*/  @!P0 NANOSLEEP.SYNCS 0x989680 ;  /* 0x009896800000895d */ /* 0x004fea0003900000 */
[----:B------:R-:W2:Y:S02]  /*7ec0*/  @!P0 SYNCS.PHASECHK.TRANS64 P0, [R0+URZ], R3 ;  /* 0x00000003000085a7 */ /* 0x000ea400080010ff */
[----:B--2---:R-:W-:Y:S05]  /*7ed0*/  @!P0 BRA `(.L_x_168) ;  /* 0xfffffffc00f08947 */ /* 0x004fea000383ffff */
[----:B------:R-:W-:Y:S05]  /*7ee0*/  BRA `(.L_x_169) ;  /* 0xffffffac00d07947 */ /* 0x000fea000383ffff */
.L_x_49:
[----:B----4-:R-:W-:-:S07]  /*7ef0*/  MOV R0, UR5 ;  /* 0x0000000500007c02 */ /* 0x010fce0008000f00 */
.L_x_170:
[----:B-1----:R1:W2:Y:S02]  /*7f00*/  SYNCS.PHASECHK.TRANS64.TRYWAIT P0, [R0+URZ], R3 ;  /* 0x00000003000075a7 */ /* 0x0022a400080011ff */
[----:B--2---:R-:W-:Y:S05]  /*7f10*/  @!P0 NANOSLEEP.SYNCS 0x989680 ;  /* 0x009896800000895d */ /* 0x004fea0003900000 */
[----:B------:R-:W2:Y:S02]  /*7f20*/  @!P0 SYNCS.PHASECHK.TRANS64 P0, [R0+URZ], R3 ;  /* 0x00000003000085a7 */ /* 0x000ea400080010ff */
[----:B--2---:R-:W-:Y:S05]  /*7f30*/  @!P0 BRA `(.L_x_170) ;  /* 0xfffffffc00f08947 */ /* 0x004fea000383ffff */
[----:B------:R-:W-:Y:S05]  /*7f40*/  BRA `(.L_x_171) ;  /* 0xffffffac00dc7947 */ /* 0x000fea000383ffff */
.L_x_50:
[----:B----4-:R-:W-:-:S07]  /*7f50*/  MOV R0, UR5 ;  /* 0x0000000500007c02 */ /* 0x010fce0008000f00 */
.L_x_172:
[----:B-1----:R1:W2:Y:S02]  /*7f60*/  SYNCS.PHASECHK.TRANS64.TRYWAIT P0, [R0+URZ], R3 ;  /* 0x00000003000075a7 */ /* 0x0022a400080011ff */
[----:B--2---:R-:W-:Y:S05]  /*7f70*/  @!P0 NANOSLEEP.SYNCS 0x989680 ;  /* 0x009896800000895d */ /* 0x004fea0003900000 */
[----:B------:R-:W2:Y:S02]  /*7f80*/  @!P0 SYNCS.PHASECHK.TRANS64 P0, [R0+URZ], R3 ;  /* 0x00000003000085a7 */ /* 0x000ea400080010ff */
[----:B--2---:R-:W-:Y:S05]  /*7f90*/  @!P0 BRA `(.L_x_172) ;  /* 0xfffffffc00f08947 */ /* 0x004fea000383ffff */
[----:B------:R-:W-:Y:S05]  /*7fa0*/  BRA `(.L_x_173) ;  /* 0xffffffac00e87947 */ /* 0x000fea000383ffff */
.L_x_51:
[----:B----4-:R-:W-:-:S07]  /*7fb0*/  MOV R0, UR5 ;  /* 0x0000000500007c02 */ /* 0x010fce0008000f00 */
.L_x_174:
[----:B-1----:R1:W2:Y:S02]  /*7fc0*/  SYNCS.PHASECHK.TRANS64.TRYWAIT P0, [R0+URZ], R3 ;  /* 0x00000003000075a7 */ /* 0x0022a400080011ff */
[----:B--2---:R-:W-:Y:S05]  /*7fd0*/  @!P0 NANOSLEEP.SYNCS 0x989680 ;  /* 0x009896800000895d */ /* 0x004fea0003900000 */
[----:B------:R-:W2:Y:S02]  /*7fe0*/  @!P0 SYNCS.PHASECHK.TRANS64 P0, [R0+URZ], R3 ;  /* 0x00000003000085a7 */ /* 0x000ea400080010ff */
[----:B--2---:R-:W-:Y:S05]  /*7ff0*/  @!P0 BRA `(.L_x_174) ;  /* 0xfffffffc00f08947 */ /* 0x004fea000383ffff */
[----:B------:R-:W-:Y:S05]  /*8000*/  BRA `(.L_x_175) ;  /* 0xffffffac00f47947 */ /* 0x000fea000383ffff */
.L_x_52:
[----:B----4-:R-:W-:-:S07]  /*8010*/  MOV R0, UR5 ;  /* 0x0000000500007c02 */ /* 0x010fce0008000f00 */
.L_x_176:
[----:B-1----:R1:W2:Y:S02]  /*8020*/  SYNCS.PHASECHK.TRANS64.TRYWAIT P0, [R0+URZ], R3 ;  /* 0x00000003000075a7 */ /* 0x0022a400080011ff */
[----:B--2---:R-:W-:Y:S05]  /*8030*/  @!P0 NANOSLEEP.SYNCS 0x989680 ;  /* 0x009896800000895d */ /* 0x004fea0003900000 */
[----:B------:R-:W2:Y:S02]  /*8040*/  @!P0 SYNCS.PHASECHK.TRANS64 P0, [R0+URZ], R3 ;  /* 0x00000003000085a7 */ /* 0x000ea400080010ff */
[----:B--2---:R-:W-:Y:S05]  /*8050*/  @!P0 BRA `(.L_x_176) ;  /* 0xfffffffc00f08947 */ /* 0x004fea000383ffff */
[----:B------:R-:W-:Y:S05]  /*8060*/  BRA `(.L_x_177) ;  /* 0xffffffb000007947 */ /* 0x000fea000383ffff */
.L_x_53:
[----:B----4-:R-:W-:-:S07]  /*8070*/  MOV R0, UR5 ;  /* 0x0000000500007c02 */ /* 0x010fce0008000f00 */
.L_x_178:
[----:B-1----:R1:W2:Y:S02]  /*8080*/  SYNCS.PHASECHK.TRANS64.TRYWAIT P0, [R0+URZ], R3 ;  /* 0x00000003000075a7 */ /* 0x0022a400080011ff */
[----:B--2---:R-:W-:Y:S05]  /*8090*/  @!P0 NANOSLEEP.SYNCS 0x989680 ;  /* 0x009896800000895d */ /* 0x004fea0003900000 */
[----:B------:R-:W2:Y:S02]  /*80a0*/  @!P0 SYNCS.PHASECHK.TRANS64 P0, [R0+URZ], R3 ;  /* 0x00000003000085a7 */ /* 0x000ea400080010ff */
[----:B--2---:R-:W-:Y:S05]  /*80b0*/  @!P0 BRA `(.L_x_178) ;  /* 0xfffffffc00f08947 */ /* 0x004fea000383ffff */
[----:B------:R-:W-:Y:S05]  /*80c0*/  BRA `(.L_x_179) ;  /* 0xffffffb0000c7947 */ /* 0x000fea000383ffff */
.L_x_54:
[----:B----4-:R-:W-:-:S07]  /*80d0*/  MOV R0, UR5 ;  /* 0x0000000500007c02 */ /* 0x010fce0008000f00 */
.L_x_180:
[----:B-1----:R1:W2:Y:S02]  /*80e0*/  SYNCS.PHASECHK.TRANS64.TRYWAIT P0, [R0+URZ], R3 ;  /* 0x00000003000075a7 */ /* 0x0022a400080011ff */
[----:B--2---:R-:W-:Y:S05]  /*80f0*/  @!P0 NANOSLEEP.SYNCS 0x989680 ;  /* 0x009896800000895d */ /* 0x004fea0003900000 */
[----:B------:R-:W2:Y:S02]  /*8100*/  @!P0 SYNCS.PHASECHK.TRANS64 P0, [R0+URZ], R3 ;  /* 0x00000003000085a7 */ /* 0x000ea400080010ff */
[----:B--2---:R-:W-:Y:S05]  /*8110*/  @!P0 BRA `(.L_x_180) ;  /* 0xfffffffc00f08947 */ /* 0x004fea000383ffff */
[----:B------:R-:W-:Y:S05]  /*8120*/  BRA `(.L_x_181) ;  /* 0xffffffb000187947 */ /* 0x000fea000383ffff */
.L_x_55:
[----:B----4-:R-:W-:-:S07]  /*8130*/  MOV R0, UR5 ;  /* 0x0000000500007c02 */ /* 0x010fce0008000f00 */
.L_x_182:
[----:B-1----:R1:W2:Y:S02]  /*8140*/  SYNCS.PHASECHK.TRANS64.TRYWAIT P0, [R0+URZ], R3 ;  /* 0x00000003000075a7 */ /* 0x0022a400080011ff */
[----:B--2---:R-:W-:Y:S05]  /*8150*/  @!P0 NANOSLEEP.SYNCS 0x989680 ;  /* 0x009896800000895d */ /* 0x004fea0003900000 */
[----:B------:R-:W2:Y:S02]  /*8160*/  @!P0 SYNCS.PHASECHK.TRANS64 P0, [R0+URZ], R3 ;  /* 0x00000003000085a7 */ /* 0x000ea400080010ff */
[----:B--2---:R-:W-:Y:S05]  /*8170*/  @!P0 BRA `(.L_x_182) ;  /* 0xfffffffc00f08947 */ /* 0x004fea000383ffff */
[----:B------:R-:W-:Y:S05]  /*8180*/  BRA `(.L_x_183) ;  /* 0xffffffb000247947 */ /* 0x000fea000383ffff */
.L_x_56:
[----:B----4-:R-:W-:-:S07]  /*8190*/  MOV R0, UR5 ;  /* 0x0000000500007c02 */ /* 0x010fce0008000f00 */
.L_x_184:
[----:B-1----:R1:W2:Y:S02]  /*81a0*/  SYNCS.PHASECHK.TRANS64.TRYWAIT P0, [R0+URZ], R3 ;  /* 0x00000003000075a7 */ /* 0x0022a400080011ff */
[----:B--2---:R-:W-:Y:S05]  /*81b0*/  @!P0 NANOSLEEP.SYNCS 0x989680 ;  /* 0x009896800000895d */ /* 0x004fea0003900000 */
[----:B------:R-:W2:Y:S02]  /*81c0*/  @!P0 SYNCS.PHASECHK.TRANS64 P0, [R0+URZ], R3 ;  /* 0x00000003000085a7 */ /* 0x000ea400080010ff */
[----:B--2---:R-:W-:Y:S05]  /*81d0*/  @!P0 BRA `(.L_x_184) ;  /* 0xfffffffc00f08947 */ /* 0x004fea000383ffff */
[----:B------:R-:W-:Y:S05]  /*81e0*/  BRA `(.L_x_185) ;  /* 0xffffffb000307947 */ /* 0x000fea000383ffff */
.L_x_57:
[----:B----4-:R-:W-:-:S07]  /*81f0*/  MOV R0, UR5 ;  /* 0x0000000500007c02 */ /* 0x010fce0008000f00 */
.L_x_186:
[----:B-1----:R1:W2:Y:S02]  /*8200*/  SYNCS.PHASECHK.TRANS64.TRYWAIT P0, [R0+URZ], R3 ;  /* 0x00000003000075a7 */ /* 0x0022a400080011ff */
[----:B--2---:R-:W-:Y:S05]  /*8210*/  @!P0 NANOSLEEP.SYNCS 0x989680 ;  /* 0x009896800000895d */ /* 0x004fea0003900000 */
[----:B------:R-:W2:Y:S02]  /*8220*/  @!P0 SYNCS.PHASECHK.TRANS64 P0, [R0+URZ], R3 ;  /* 0x00000003000085a7 */ /* 0x000ea400080010ff */
[----:B--2---:R-:W-:Y:S05]  /*8230*/  @!P0 BRA `(.L_x_186) ;  /* 0xfffffffc00f08947 */ /* 0x004fea000383ffff */
[----:B------:R-:W-:Y:S05]  /*8240*/  BRA `(.L_x_187) ;  /* 0xffffffb0003c7947 */ /* 0x000fea000383ffff */
.L_x_58:
[----:B----4-:R-:W-:-:S07]  /*8250*/  MOV R0, UR5 ;  /* 0x0000000500007c02 */ /* 0x010fce0008000f00 */
.L_x_188:
[----:B-1----:R1:W2:Y:S02]  /*8260*/  SYNCS.PHASECHK.TRANS64.TRYWAIT P0, [R0+URZ], R3 ;  /* 0x00000003000075a7 */ /* 0x0022a400080011ff */
[----:B--2---:R-:W-:Y:S05]  /*8270*/  @!P0 NANOSLEEP.SYNCS 0x989680 ;  /* 0x009896800000895d */ /* 0x004fea0003900000 */
[----:B------:R-:W2:Y:S02]  /*8280*/  @!P0 SYNCS.PHASECHK.TRANS64 P0, [R0+URZ], R3 ;  /* 0x00000003000085a7 */ /* 0x000ea400080010ff */
[----:B--2---:R-:W-:Y:S05]  /*8290*/  @!P0 BRA `(.L_x_188) ;  /* 0xfffffffc00f08947 */ /* 0x004fea000383ffff */
[----:B------:R-:W-:Y:S05]  /*82a0*/  BRA `(.L_x_189) ;  /* 0xffffffb000487947 */ /* 0x000fea000383ffff */
.L_x_59:
[----:B----4-:R-:W-:-:S07]  /*82b0*/  MOV R0, UR5 ;  /* 0x0000000500007c02 */ /* 0x010fce0008000f00 */
.L_x_190:
[----:B-1----:R1:W2:Y:S02]  /*82c0*/  SYNCS.PHASECHK.TRANS64.TRYWAIT P0, [R0+URZ], R3 ;  /* 0x00000003000075a7 */ /* 0x0022a400080011ff */
[----:B--2---:R-:W-:Y:S05]  /*82d0*/  @!P0 NANOSLEEP.SYNCS 0x989680 ;  /* 0x009896800000895d */ /* 0x004fea0003900000 */
[----:B------:R-:W2:Y:S02]  /*82e0*/  @!P0 SYNCS.PHASECHK.TRANS64 P0, [R0+URZ], R3 ;  /* 0x00000003000085a7 */ /* 0x000ea400080010ff */
[----:B--2---:R-:W-:Y:S05]  /*82f0*/  @!P0 BRA `(.L_x_190) ;  /* 0xfffffffc00f08947 */ /* 0x004fea000383ffff */
[----:B------:R-:W-:Y:S05]  /*8300*/  BRA `(.L_x_191) ;  /* 0xffffffb000547947 */ /* 0x000fea000383ffff */
.L_x_60:
[----:B----4-:R-:W-:-:S07]  /*8310*/  MOV R0, UR5 ;  /* 0x0000000500007c02 */ /* 0x010fce0008000f00 */
.L_x_192:
[----:B-1----:R1:W2:Y:S02]  /*8320*/  SYNCS.PHASECHK.TRANS64.TRYWAIT P0, [R0+URZ], R3 ;  /* 0x00000003000075a7 */ /* 0x0022a400080011ff */
[----:B--2---:R-:W-:Y:S05]  /*8330*/  @!P0 NANOSLEEP.SYNCS 0x989680 ;  /* 0x009896800000895d */ /* 0x004fea0003900000 */
[----:B------:R-:W2:Y:S02]  /*8340*/  @!P0 SYNCS.PHASECHK.TRANS64 P0, [R0+URZ], R3 ;  /* 0x00000003000085a7 */ /* 0x000ea400080010ff */
[----:B--2---:R-:W-:Y:S05]  /*8350*/  @!P0 BRA `(.L_x_192) ;  /* 0xfffffffc00f08947 */ /* 0x004fea000383ffff */
[----:B------:R-:W-:Y:S05]  /*8360*/  BRA `(.L_x_193) ;  /* 0xffffffb000607947 */ /* 0x000fea000383ffff */
.L_x_61:
[----:B----4-:R-:W-:-:S07]  /*8370*/  MOV R0, UR5 ;  /* 0x0000000500007c02 */ /* 0x010fce0008000f00 */
.L_x_194:
[----:B-1----:R1:W2:Y:S02]  /*8380*/  SYNCS.PHASECHK.TRANS64.TRYWAIT P0, [R0+URZ], R3 ;  /* 0x00000003000075a7 */ /* 0x0022a400080011ff */
[----:B--2---:R-:W-:Y:S05]  /*8390*/  @!P0 NANOSLEEP.SYNCS 0x989680 ;  /* 0x009896800000895d */ /* 0x004fea0003900000 */
[----:B------:R-:W2:Y:S02]  /*83a0*/  @!P0 SYNCS.PHASECHK.TRANS64 P0, [R0+URZ], R3 ;  /* 0x00000003000085a7 */ /* 0x000ea400080010ff */
[----:B--2---:R-:W-:Y:S05]  /*83b0*/  @!P0 BRA `(.L_x_194) ;  /* 0xfffffffc00f08947 */ /* 0x004fea000383ffff */
[----:B------:R-:W-:Y:S05]  /*83c0*/  BRA `(.L_x_195) ;  /* 0xffffffb0006c7947 */ /* 0x000fea000383ffff */
.L_x_62:
[----:B----4-:R-:W-:-:S07]  /*83d0*/  MOV R0, UR5 ;  /* 0x0000000500007c02 */ /* 0x010fce0008000f00 */
.L_x_196:
[----:B-1----:R1:W2:Y:S02]  /*83e0*/  SYNCS.PHASECHK.TRANS64.TRYWAIT P0, [R0+URZ], R3 ;  /* 0x00000003000075a7 */ /* 0x0022a400080011ff */
[----:B--2---:R-:W-:Y:S05]  /*83f0*/  @!P0 NANOSLEEP.SYNCS 0x989680 ;  /* 0x009896800000895d */ /* 0x004fea0003900000 */
[----:B------:R-:W2:Y:S02]  /*8400*/  @!P0 SYNCS.PHASECHK.TRANS64 P0, [R0+URZ], R3 ;  /* 0x00000003000085a7 */ /* 0x000ea400080010ff */
[----:B--2---:R-:W-:Y:S05]  /*8410*/  @!P0 BRA `(.L_x_196) ;  /* 0xfffffffc00f08947 */ /* 0x004fea000383ffff */
[----:B------:R-:W-:Y:S05]  /*8420*/  BRA `(.L_x_197) ;  /* 0xffffffb000787947 */ /* 0x000fea000383ffff */
.L_x_63:
[----:B----4-:R-:W-:-:S07]  /*8430*/  MOV R0, UR5 ;  /* 0x0000000500007c02 */ /* 0x010fce0008000f00 */
.L_x_198:
[----:B-1----:R1:W2:Y:S02]  /*8440*/  SYNCS.PHASECHK.TRANS64.TRYWAIT P0, [R0+URZ], R3 ;  /* 0x00000003000075a7 */ /* 0x0022a400080011ff */
[----:B--2---:R-:W-:Y:S05]  /*8450*/  @!P0 NANOSLEEP.SYNCS 0x989680 ;  /* 0x009896800000895d */ /* 0x004fea0003900000 */
[----:B------:R-:W2:Y:S02]  /*8460*/  @!P0 SYNCS.PHASECHK.TRANS64 P0, [R0+URZ], R3 ;  /* 0x00000003000085a7 */ /* 0x000ea400080010ff */
[----:B--2---:R-:W-:Y:S05]  /*8470*/  @!P0 BRA `(.L_x_198) ;  /* 0xfffffffc00f08947 */ /* 0x004fea000383ffff */
[----:B------:R-:W-:Y:S05]  /*8480*/  BRA `(.L_x_199) ;  /* 0xffffffb000847947 */ /* 0x000fea000383ffff */
.L_x_64:
[----:B----4-:R-:W-:-:S07]  /*8490*/  MOV R0, UR5 ;  /* 0x0000000500007c02 */ /* 0x010fce0008000f00 */
.L_x_200:
[----:B-1----:R1:W2:Y:S02]  /*84a0*/  SYNCS.PHASECHK.TRANS64.TRYWAIT P0, [R0+URZ], R3 ;  /* 0x00000003000075a7 */ /* 0x0022a400080011ff */
[----:B--2---:R-:W-:Y:S05]  /*84b0*/  @!P0 NANOSLEEP.SYNCS 0x989680 ;  /* 0x009896800000895d */ /* 0x004fea0003900000 */
[----:B------:R-:W2:Y:S02]  /*84c0*/  @!P0 SYNCS.PHASECHK.TRANS64 P0, [R0+URZ], R3 ;  /* 0x00000003000085a7 */ /* 0x000ea400080010ff */
[----:B--2---:R-:W-:Y:S05]  /*84d0*/  @!P0 BRA `(.L_x_200) ;  /* 0xfffffffc00f08947 */ /* 0x004fea000383ffff */
[----:B------:R-:W-:Y:S05]  /*84e0*/  BRA `(.L_x_201) ;  /* 0xffffffb000907947 */ /* 0x000fea000383ffff */
.L_x_65:
[----:B----4-:R-:W-:-:S07]  /*84f0*/  MOV R0, UR5 ;  /* 0x0000000500007c02 */ /* 0x010fce0008000f00 */
.L_x_202:
[----:B-1----:R1:W2:Y:S02]  /*8500*/  SYNCS.PHASECHK.TRANS64.TRYWAIT P0, [R0+URZ], R3 ;  /* 0x00000003000075a7 */ /* 0x0022a400080011ff */
[----:B--2---:R-:W-:Y:S05]  /*8510*/  @!P0 NANOSLEEP.SYNCS 0x989680 ;  /* 0x009896800000895d */ /* 0x004fea0003900000 */
[----:B------:R-:W2:Y:S02]  /*8520*/  @!P0 SYNCS.PHASECHK.TRANS64 P0, [R0+URZ], R3 ;  /* 0x00000003000085a7 */ /* 0x000ea400080010ff */
[----:B--2---:R-:W-:Y:S05]  /*8530*/  @!P0 BRA `(.L_x_202) ;  /* 0xfffffffc00f08947 */ /* 0x004fea000383ffff */
[----:B------:R-:W-:Y:S05]  /*8540*/  BRA `(.L_x_203) ;  /* 0xffffffb0009c7947 */ /* 0x000fea000383ffff */
.L_x_66:
[----:B----4-:R-:W-:-:S07]  /*8550*/  MOV R0, UR5 ;  /* 0x0000000500007c02 */ /* 0x010fce0008000f00 */
.L_x_204:
[----:B-1----:R1:W2:Y:S02]  /*8560*/  SYNCS.PHASECHK.TRANS64.TRYWAIT P0, [R0+URZ], R3 ;  /* 0x00000003000075a7 */ /* 0x0022a400080011ff */
[----:B--2---:R-:W-:Y:S05]  /*8570*/  @!P0 NANOSLEEP.SYNCS 0x989680 ;  /* 0x009896800000895d */ /* 0x004fea0003900000 */
[----:B------:R-:W2:Y:S02]  /*8580*/  @!P0 SYNCS.PHASECHK.TRANS64 P0, [R0+URZ], R3 ;  /* 0x00000003000085a7 */ /* 0x000ea400080010ff */
[----:B--2---:R-:W-:Y:S05]  /*8590*/  @!P0 BRA `(.L_x_204) ;  /* 0xfffffffc00f08947 */ /* 0x004fea000383ffff */
[----:B------:R-:W-:Y:S05]  /*85a0*/  BRA `(.L_x_205) ;  /* 0xffffffb000a87947 */ /* 0x000fea000383ffff */
.L_x_67:
[----:B----4-:R-:W-:-:S07]  /*85b0*/  MOV R0, UR5 ;  /* 0x0000000500007c02 */ /* 0x010fce0008000f00 */
.L_x_206:
[----:B-1----:R1:W2:Y:S02]  /*85c0*/  SYNCS.PHASECHK.TRANS64.TRYWAIT P0, [R0+URZ], R3 ;  /* 0x00000003000075a7 */ /* 0x0022a400080011ff */
[----:B--2---:R-:W-:Y:S05]  /*85d0*/  @!P0 NANOSLEEP.SYNCS 0x989680 ;  /* 0x009896800000895d */ /* 0x004fea0003900000 */
[----:B------:R-:W2:Y:S02]  /*85e0*/  @!P0 SYNCS.PHASECHK.TRANS64 P0, [R0+URZ], R3 ;  /* 0x00000003000085a7 */ /* 0x000ea400080010ff */
[----:B--2---:R-:W-:Y:S05]  /*85f0*/  @!P0 BRA `(.L_x_206) ;  /* 0xfffffffc00f08947 */ /* 0x004fea000383ffff */
[----:B------:R-:W-:Y:S05]  /*8600*/  BRA `(.L_x_207) ;  /* 0xffffffb000b47947 */ /* 0x000fea000383ffff */
.L_x_68:
[----:B----4-:R-:W-:-:S07]  /*8610*/  MOV R0, UR5 ;  /* 0x0000000500007c02 */ /* 0x010fce0008000f00 */
.L_x_208:
[----:B-1----:R1:W2:Y:S02]  /*8620*/  SYNCS.PHASECHK.TRANS64.TRYWAIT P0, [R0+URZ], R3 ;  /* 0x00000003000075a7 */ /* 0x0022a400080011ff */
[----:B--2---:R-:W-:Y:S05]  /*8630*/  @!P0 NANOSLEEP.SYNCS 0x989680 ;  /* 0x009896800000895d */ /* 0x004fea0003900000 */
[----:B------:R-:W2:Y:S02]  /*8640*/  @!P0 SYNCS.PHASECHK.TRANS64 P0, [R0+URZ], R3 ;  /* 0x00000003000085a7 */ /* 0x000ea400080010ff */
[----:B--2---:R-:W-:Y:S05]  /*8650*/  @!P0 BRA `(.L_x_208) ;  /* 0xfffffffc00f08947 */ /* 0x004fea000383ffff */
[----:B------:R-:W-:Y:S05]  /*8660*/  BRA `(.L_x_209) ;  /* 0xffffffb000c07947 */ /* 0x000fea000383ffff */
.L_x_69:
[----:B----4-:R-:W-:-:S07]  /*8670*/  MOV R0, UR5 ;  /* 0x0000000500007c02 */ /* 0x010fce0008000f00 */
.L_x_210:
[----:B-1----:R1:W2:Y:S02]  /*8680*/  SYNCS.PHASECHK.TRANS64.TRYWAIT P0, [R0+URZ], R3 ;  /* 0x00000003000075a7 */ /* 0x0022a400080011ff */
[----:B--2---:R-:W-:Y:S05]  /*8690*/  @!P0 NANOSLEEP.SYNCS 0x989680 ;  /* 0x009896800000895d */ /* 0x004fea0003900000 */
[----:B------:R-:W2:Y:S02]  /*86a0*/  @!P0 SYNCS.PHASECHK.TRANS64 P0, [R0+URZ], R3 ;  /* 0x00000003000085a7 */ /* 0x000ea400080010ff */
[----:B--2---:R-:W-:Y:S05]  /*86b0*/  @!P0 BRA `(.L_x_210) ;  /* 0xfffffffc00f08947 */ /* 0x004fea000383ffff */
[----:B------:R-:W-:Y:S05]  /*86c0*/  BRA `(.L_x_211) ;  /* 0xffffffb000cc7947 */ /* 0x000fea000383ffff */
.L_x_70:
[----:B----4-:R-:W-:-:S07]  /*86d0*/  MOV R0, UR5 ;  /* 0x0000000500007c02 */ /* 0x010fce0008000f00 */
.L_x_212:
[----:B-1----:R1:W2:Y:S02]  /*86e0*/  SYNCS.PHASECHK.TRANS64.TRYWAIT P0, [R0+URZ], R3 ;  /* 0x00000003000075a7 */ /* 0x0022a400080011ff */
[----:B--2---:R-:W-:Y:S05]  /*86f0*/  @!P0 NANOSLEEP.SYNCS 0x989680 ;  /* 0x009896800000895d */ /* 0x004fea0003900000 */
[----:B------:R-:W2:Y:S02]  /*8700*/  @!P0 SYNCS.PHASECHK.TRANS64 P0, [R0+URZ], R3 ;  /* 0x00000003000085a7 */ /* 0x000ea400080010ff */
[----:B--2---:R-:W-:Y:S05]  /*8710*/  @!P0 BRA `(.L_x_212) ;  /* 0xfffffffc00f08947 */ /* 0x004fea000383ffff */
[----:B------:R-:W-:Y:S05]  /*8720*/  BRA `(.L_x_213) ;  /* 0xffffffb000d87947 */ /* 0x000fea000383ffff */
.L_x_71:
[----:B----4-:R-:W-:-:S07]  /*8730*/  MOV R0, UR5 ;  /* 0x0000000500007c02 */ /* 0x010fce0008000f00 */
.L_x_214:
[----:B-1----:R1:W2:Y:S02]  /*8740*/  SYNCS.PHASECHK.TRANS64.TRYWAIT P0, [R0+URZ], R3 ;  /* 0x00000003000075a7 */ /* 0x0022a400080011ff */
[----:B--2---:R-:W-:Y:S05]  /*8750*/  @!P0 NANOSLEEP.SYNCS 0x989680 ;  /* 0x009896800000895d */ /* 0x004fea0003900000 */
[----:B------:R-:W2:Y:S02]  /*8760*/  @!P0 SYNCS.PHASECHK.TRANS64 P0, [R0+URZ], R3 ;  /* 0x00000003000085a7 */ /* 0x000ea400080010ff */
[----:B--2---:R-:W-:Y:S05]  /*8770*/  @!P0 BRA `(.L_x_214) ;  /* 0xfffffffc00f08947 */ /* 0x004fea000383ffff */
[----:B------:R-:W-:Y:S05]  /*8780*/  BRA `(.L_x_215) ;  /* 0xffffffb000e47947 */ /* 0x000fea000383ffff */
.L_x_72:
[----:B----4-:R-:W-:-:S07]  /*8790*/  MOV R0, UR5 ;  /* 0x0000000500007c02 */ /* 0x010fce0008000f00 */
.L_x_216:
[----:B-1----:R1:W2:Y:S02]  /*87a0*/  SYNCS.PHASECHK.TRANS64.TRYWAIT P0, [R0+URZ], R3 ;  /* 0x00000003000075a7 */ /* 0x0022a400080011ff */
[----:B--2---:R-:W-:Y:S05]  /*87b0*/  @!P0 NANOSLEEP.SYNCS 0x989680 ;  /* 0x009896800000895d */ /* 0x004fea0003900000 */
[----:B------:R-:W2:Y:S02]  /*87c0*/  @!P0 SYNCS.PHASECHK.TRANS64 P0, [R0+URZ], R3 ;  /* 0x00000003000085a7 */ /* 0x000ea400080010ff */
[----:B--2---:R-:W-:Y:S05]  /*87d0*/  @!P0 BRA `(.L_x_216) ;  /* 0xfffffffc00f08947 */ /* 0x004fea000383ffff */
[----:B------:R-:W-:Y:S05]  /*87e0*/  BRA `(.L_x_217) ;  /* 0xffffffb000f07947 */ /* 0x000fea000383ffff */
.L_x_73:
[----:B----4-:R-:W-:-:S07]  /*87f0*/  MOV R0, UR5 ;  /* 0x0000000500007c02 */ /* 0x010fce0008000f00 */
.L_x_218:
[----:B-1----:R1:W2:Y:S02]  /*8800*/  SYNCS.PHASECHK.TRANS64.TRYWAIT P0, [R0+URZ], R3 ;  /* 0x00000003000075a7 */ /* 0x0022a400080011ff */
[----:B--2---:R-:W-:Y:S05]  /*8810*/  @!P0 NANOSLEEP.SYNCS 0x989680 ;  /* 0x009896800000895d */ /* 0x004fea0003900000 */
[----:B------:R-:W2:Y:S02]  /*8820*/  @!P0 SYNCS.PHASECHK.TRANS64 P0, [R0+URZ], R3 ;  /* 0x00000003000085a7 */ /* 0x000ea400080010ff */
[----:B--2---:R-:W-:Y:S05]  /*8830*/  @!P0 BRA `(.L_x_218) ;  /* 0xfffffffc00f08947 */ /* 0x004fea000383ffff */
[----:B------:R-:W-:Y:S05]  /*8840*/  BRA `(.L_x_219) ;  /* 0xffffffb000fc7947 */ /* 0x000fea000383ffff */
.L_x_74:
[----:B----4-:R-:W-:-:S07]  /*8850*/  MOV R0, UR5 ;  /* 0x0000000500007c02 */ /* 0x010fce0008000f00 */
.L_x_220:
[----:B-1----:R1:W2:Y:S02]  /*8860*/  SYNCS.PHASECHK.TRANS64.TRYWAIT P0, [R0+URZ], R3 ;  /* 0x00000003000075a7 */ /* 0x0022a400080011ff */
[----:B--2---:R-:W-:Y:S05]  /*8870*/  @!P0 NANOSLEEP.SYNCS 0x989680 ;  /* 0x009896800000895d */ /* 0x004fea0003900000 */
[----:B------:R-:W2:Y:S02]  /*8880*/  @!P0 SYNCS.PHASECHK.TRANS64 P0, [R0+URZ], R3 ;  /* 0x00000003000085a7 */ /* 0x000ea400080010ff */
[----:B--2---:R-:W-:Y:S05]  /*8890*/  @!P0 BRA `(.L_x_220) ;  /* 0xfffffffc00f08947 */ /* 0x004fea000383ffff */
[----:B------:R-:W-:Y:S05]  /*88a0*/  BRA `(.L_x_221) ;  /* 0xffffffb400087947 */ /* 0x000fea000383ffff */
.L_x_75:
[----:B----4-:R-:W-:-:S07]  /*88b0*/  MOV R0, UR5 ;  /* 0x0000000500007c02 */ /* 0x010fce0008000f00 */
.L_x_222:
[----:B-1----:R1:W2:Y:S02]  /*88c0*/  SYNCS.PHASECHK.TRANS64.TRYWAIT P0, [R0+URZ], R3 ;  /* 0x00000003000075a7 */ /* 0x0022a400080011ff */
[----:B--2---:R-:W-:Y:S05]  /*88d0*/  @!P0 NANOSLEEP.SYNCS 0x989680 ;  /* 0x009896800000895d */ /* 0x004fea0003900000 */
[----:B------:R-:W2:Y:S02]  /*88e0*/  @!P0 SYNCS.PHASECHK.TRANS64 P0, [R0+URZ], R3 ;  /* 0x00000003000085a7 */ /* 0x000ea400080010ff */
[----:B--2---:R-:W-:Y:S05]  /*88f0*/  @!P0 BRA `(.L_x_222) ;  /* 0xfffffffc00f08947 */ /* 0x004fea000383ffff */
[----:B------:R-:W-:Y:S05]  /*8900*/  BRA `(.L_x_223) ;  /* 0xffffffb400147947 */ /* 0x000fea000383ffff */
.L_x_76:
[----:B----4-:R-:W-:-:S07]  /*8910*/  MOV R0, UR5 ;  /* 0x0000000500007c02 */ /* 0x010fce0008000f00 */
.L_x_224:
[----:B-1----:R1:W2:Y:S02]  /*8920*/  SYNCS.PHASECHK.TRANS64.TRYWAIT P0, [R0+URZ], R3 ;  /* 0x00000003000075a7 */ /* 0x0022a400080011ff */
[----:B--2---:R-:W-:Y:S05]  /*8930*/  @!P0 NANOSLEEP.SYNCS 0x989680 ;  /* 0x009896800000895d */ /* 0x004fea0003900000 */
[----:B------:R-:W2:Y:S02]  /*8940*/  @!P0 SYNCS.PHASECHK.TRANS64 P0, [R0+URZ], R3 ;  /* 0x00000003000085a7 */ /* 0x000ea400080010ff */
[----:B--2---:R-:W-:Y:S05]  /*8950*/  @!P0 BRA `(.L_x_224) ;  /* 0xfffffffc00f08947 */ /* 0x004fea000383ffff */
[----:B------:R-:W-:Y:S05]  /*8960*/  BRA `(.L_x_225) ;  /* 0xffffffb400207947 */ /* 0x000fea000383ffff */
.L_x_77:
[----:B----4-:R-:W-:-:S07]  /*8970*/  MOV R0, UR5 ;  /* 0x0000000500007c02 */ /* 0x010fce0008000f00 */
.L_x_226:
[----:B-1----:R1:W2:Y:S02]  /*8980*/  SYNCS.PHASECHK.TRANS64.TRYWAIT P0, [R0+URZ], R3 ;  /* 0x00000003000075a7 */ /* 0x0022a400080011ff */
[----:B--2---:R-:W-:Y:S05]  /*8990*/  @!P0 NANOSLEEP.SYNCS 0x989680 ;  /* 0x009896800000895d */ /* 0x004fea0003900000 */
[----:B------:R-:W2:Y:S02]  /*89a0*/  @!P0 SYNCS.PHASECHK.TRANS64 P0, [R0+URZ], R3 ;  /* 0x00000003000085a7 */ /* 0x000ea400080010ff */
[----:B--2---:R-:W-:Y:S05]  /*89b0*/  @!P0 BRA `(.L_x_226) ;  /* 0xfffffffc00f08947 */ /* 0x004fea000383ffff */
[----:B------:R-:W-:Y:S05]  /*89c0*/  BRA `(.L_x_227) ;  /* 0xffffffb4002c7947 */ /* 0x000fea000383ffff */
.L_x_78:
[----:B----4-:R-:W-:-:S07]  /*89d0*/  MOV R0, UR5 ;  /* 0x0000000500007c02 */ /* 0x010fce0008000f00 */
.L_x_228:
[----:B-1----:R1:W2:Y:S02]  /*89e0*/  SYNCS.PHASECHK.TRANS64.TRYWAIT P0, [R0+URZ], R3 ;  /* 0x00000003000075a7 */ /* 0x0022a400080011ff */
[----:B--2---:R-:W-:Y:S05]  /*89f0*/  @!P0 NANOSLEEP.SYNCS 0x989680 ;  /* 0x009896800000895d */ /* 0x004fea0003900000 */
[----:B------:R-:W2:Y:S02]  /*8a00*/  @!P0 SYNCS.PHASECHK.TRANS64 P0, [R0+URZ], R3 ;  /* 0x00000003000085a7 */ /* 0x000ea400080010ff */
[----:B--2---:R-:W-:Y:S05]  /*8a10*/  @!P0 BRA `(.L_x_228) ;  /* 0xfffffffc00f08947 */ /* 0x004fea000383ffff */
[----:B------:R-:W-:Y:S05]  /*8a20*/  BRA `(.L_x_229) ;  /* 0xffffffb400387947 */ /* 0x000fea000383ffff */
.L_x_81:
[----:B-1----:R1:W2:Y:S02]  /*8a30*/  SYNCS.PHASECHK.TRANS64.TRYWAIT P0, [R0+URZ+0x340], R4 ;  /* 0x00034004000075a7 */ /* 0x0022a400080011ff */
[----:B--2---:R-:W-:Y:S05]  /*8a40*/  @!P0 NANOSLEEP.SYNCS 0x989680 ;  /* 0x009896800000895d */ /* 0x004fea0003900000 */
[----:B------:R-:W2:Y:S02]  /*8a50*/  @!P0 SYNCS.PHASECHK.TRANS64 P0, [R0+URZ+0x340], R4 ;  /* 0x00034004000085a7 */ /* 0x000ea400080010ff */
[----:B--2---:R-:W-:Y:S05]  /*8a60*/  @!P0 BRA `(.L_x_81) ;  /* 0xfffffffc00f08947 */ /* 0x004fea000383ffff */
[----:B------:R-:W-:Y:S05]  /*8a70*/  BRA `(.L_x_230) ;  /* 0xffffffb400947947 */ /* 0x000fea000383ffff */
.L_x_82:
[----:B------:R-:W-:-:S07]  /*8a80*/  MOV R0, UR5 ;  /* 0x0000000500007c02 */ /* 0x000fce0008000f00 */
.L_x_231:
[----:B-1----:R1:W2:Y:S02]  /*8a90*/  SYNCS.PHASECHK.TRANS64.TRYWAIT P0, [R0+URZ+0x2f0], R5 ;  /* 0x0002f005000075a7 */ /* 0x0022a400080011ff */
[----:B--2---:R-:W-:Y:S05]  /*8aa0*/  @!P0 NANOSLEEP.SYNCS 0x989680 ;  /* 0x009896800000895d */ /* 0x004fea0003900000 */
[----:B------:R-:W2:Y:S02]  /*8ab0*/  @!P0 SYNCS.PHASECHK.TRANS64 P0, [R0+URZ+0x2f0], R5 ;  /* 0x0002f005000085a7 */ /* 0x000ea400080010ff */
[----:B--2---:R-:W-:Y:S05]  /*8ac0*/  @!P0 BRA `(.L_x_231) ;  /* 0xfffffffc00f08947 */ /* 0x004fea000383ffff */
[----:B------:R-:W-:Y:S05]  /*8ad0*/  BRA `(.L_x_232) ;  /* 0xffffffb400a47947 */ /* 0x000fea000383ffff */
.L_x_83:
[----:B-1----:R1:W2:Y:S02]  /*8ae0*/  SYNCS.PHASECHK.TRANS64.TRYWAIT P1, [R0+URZ+0x2e0], R4 ;  /* 0x0002e004000075a7 */ /* 0x0022a400080211ff */
[----:B--2---:R-:W-:Y:S05]  /*8af0*/  @!P1 NANOSLEEP.SYNCS 0x989680 ;  /* 0x009896800000995d */ /* 0x004fea0003900000 */
[----:B------:R-:W2:Y:S02]  /*8b00*/  @!P1 SYNCS.PHASECHK.TRANS64 P1, [R0+URZ+0x2e0], R4 ;  /* 0x0002e004000095a7 */ /* 0x000ea400080210ff */
[----:B--2---:R-:W-:Y:S05]  /*8b10*/  @!P1 BRA `(.L_x_83) ;  /* 0xfffffffc00f09947 */ /* 0x004fea000383ffff */
[----:B------:R-:W-:Y:S05]  /*8b20*/  BRA `(.L_x_233) ;  /* 0xffffffb400d47947 */ /* 0x000fea000383ffff */
.L_x_86:
[----:B------:R-:W-:-:S07]  /*8b30*/  MOV R0, UR5 ;  /* 0x0000000500007c02 */ /* 0x000fce0008000f00 */
.L_x_234:
[----:B-1----:R1:W2:Y:S02]  /*8b40*/  SYNCS.PHASECHK.TRANS64.TRYWAIT P0, [R0+URZ+0x2f0], R2 ;  /* 0x0002f002000075a7 */ /* 0x0022a400080011ff */
[----:B--2---:R-:W-:Y:S05]  /*8b50*/  @!P0 NANOSLEEP.SYNCS 0x989680 ;  /* 0x009896800000895d */ /* 0x004fea0003900000 */
[----:B------:R-:W2:Y:S02]  /*8b60*/  @!P0 SYNCS.PHASECHK.TRANS64 P0, [R0+URZ+0x2f0], R2 ;  /* 0x0002f002000085a7 */ /* 0x000ea400080010ff */
[----:B--2---:R-:W-:Y:S05]  /*8b70*/  @!P0 BRA `(.L_x_234) ;  /* 0xfffffffc00f08947 */ /* 0x004fea000383ffff */
[----:B------:R-:W-:Y:S05]  /*8b80*/  BRA `(.L_x_85) ;  /* 0xffffffb800287947 */ /* 0x000fea000383ffff */
.L_x_93:
[----:B-1----:R1:W2:Y:S02]  /*8b90*/  SYNCS.PHASECHK.TRANS64.TRYWAIT P1, [R0+URZ+0x2e0], R2 ;  /* 0x0002e002000075a7 */ /* 0x0022a400080211ff */
[----:B--2---:R-:W-:Y:S05]  /*8ba0*/  @!P1 NANOSLEEP.SYNCS 0x989680 ;  /* 0x009896800000995d */ /* 0x004fea0003900000 */
[----:B------:R-:W2:Y:S02]  /*8bb0*/  @!P1 SYNCS.PHASECHK.TRANS64 P1, [R0+URZ+0x2e0], R2 ;  /* 0x0002e002000095a7 */ /* 0x000ea400080210ff */
[----:B--2---:R-:W-:Y:S05]  /*8bc0*/  @!P1 BRA `(.L_x_93) ;  /* 0xfffffffc00f09947 */ /* 0x004fea000383ffff */
[----:B------:R-:W-:Y:S05]  /*8bd0*/  BRA `(.L_x_235) ;  /* 0xffffffbc00847947 */ /* 0x000fea000383ffff */
.L_x_94:
[----:B------:R-:W-:-:S07]  /*8be0*/  MOV R2, UR8 ;  /* 0x0000000800027c02 */ /* 0x000fce0008000f00 */
.L_x_236:
[----:B-1----:R1:W2:Y:S02]  /*8bf0*/  SYNCS.PHASECHK.TRANS64.TRYWAIT P0, [R2+URZ+0x320], R0 ;  /* 0x00032000020075a7 */ /* 0x0022a400080011ff */
[----:B--2---:R-:W-:Y:S05]  /*8c00*/  @!P0 NANOSLEEP.SYNCS 0x989680 ;  /* 0x009896800000895d */ /* 0x004fea0003900000 */
[----:B------:R-:W2:Y:S02]  /*8c10*/  @!P0 SYNCS.PHASECHK.TRANS64 P0, [R2+URZ+0x320], R0 ;  /* 0x00032000020085a7 */ /* 0x000ea400080010ff */
[----:B--2---:R-:W-:Y:S05]  /*8c20*/  @!P0 BRA `(.L_x_236) ;  /* 0xfffffffc00f08947 */ /* 0x004fea000383ffff */
[----:B------:R-:W-:Y:S05]  /*8c30*/  BRA `(.L_x_237) ;  /* 0xffffffbc00d47947 */ /* 0x000fea000383ffff */
.L_x_97:
[----:B------:R-:W-:Y:S07]  /*8c40*/  MOV R0, UR7 ;  /* 0x0000000700007c02 */ /* 0x000fee0008000f00 */
.L_x_238:
[----:B-1----:R1:W2:Y:S02]  /*8c50*/  SYNCS.PHASECHK.TRANS64.TRYWAIT P0, [R0+URZ], R2 ;  /* 0x00000002000075a7 */ /* 0x0022a400080011ff */
[----:B--2---:R-:W-:Y:S05]  /*8c60*/  @!P0 NANOSLEEP.SYNCS 0x989680 ;  /* 0x009896800000895d */ /* 0x004fea0003900000 */
[----:B------:R-:W2:Y:S02]  /*8c70*/  @!P0 SYNCS.PHASECHK.TRANS64 P0, [R0+URZ], R2 ;  /* 0x00000002000085a7 */ /* 0x000ea400080010ff */
[----:B--2---:R-:W-:Y:S05]  /*8c80*/  @!P0 BRA `(.L_x_238) ;  /* 0xfffffffc00f08947 */ /* 0x004fea000383ffff */
[----:B------:R-:W-:Y:S05]  /*8c90*/  BRA `(.L_x_96) ;  /* 0xffffffbc00f07947 */ /* 0x000fea000383ffff */
.L_x_100:
[----:B------:R-:W-:-:S07]  /*8ca0*/  MOV R0, UR5 ;  /* 0x0000000500007c02 */ /* 0x000fce0008000f00 */
.L_x_239:
[----:B--2---:R2:W3:Y:S02]  /*8cb0*/  SYNCS.PHASECHK.TRANS64.TRYWAIT P0, [R0+URZ], R2 ;  /* 0x00000002000075a7 */ /* 0x0044e400080011ff */
[----:B---3--:R-:W-:Y:S05]  /*8cc0*/  @!P0 NANOSLEEP.SYNCS 0x989680 ;  /* 0x009896800000895d */ /* 0x008fea0003900000 */
[----:B------:R-:W3:Y:S02]  /*8cd0*/  @!P0 SYNCS.PHASECHK.TRANS64 P0, [R0+URZ], R2 ;  /* 0x00000002000085a7 */ /* 0x000ee400080010ff */
[----:B---3--:R-:W-:Y:S05]  /*8ce0*/  @!P0 BRA `(.L_x_239) ;  /* 0xfffffffc00f08947 */ /* 0x008fea000383ffff */
[----:B------:R-:W-:Y:S05]  /*8cf0*/  BRA `(.L_x_240) ;  /* 0xffffffc000a47947 */ /* 0x000fea000383ffff */
.L_x_101:
[----:B------:R-:W-:-:S07]  /*8d00*/  MOV R0, UR5 ;  /* 0x0000000500007c02 */ /* 0x000fce0008000f00 */
.L_x_241:
[----:B-1----:R1:W2:Y:S02]  /*8d10*/  SYNCS.PHASECHK.TRANS64.TRYWAIT P0, [R0+URZ], R3 ;  /* 0x00000003000075a7 */ /* 0x0022a400080011ff */
[----:B--2---:R-:W-:Y:S05]  /*8d20*/  @!P0 NANOSLEEP.SYNCS 0x989680 ;  /* 0x009896800000895d */ /* 0x004fea0003900000 */
[----:B------:R-:W2:Y:S02]  /*8d30*/  @!P0 SYNCS.PHASECHK.TRANS64 P0, [R0+URZ], R3 ;  /* 0x00000003000085a7 */ /* 0x000ea400080010ff */
[----:B--2---:R-:W-:Y:S05]  /*8d40*/  @!P0 BRA `(.L_x_241) ;  /* 0xfffffffc00f08947 */ /* 0x004fea000383ffff */
[----:B------:R-:W-:Y:S05]  /*8d50*/  BRA `(.L_x_242) ;  /* 0xffffffc000b07947 */ /* 0x000fea000383ffff */
.L_x_102:
[----:B------:R-:W-:-:S07]  /*8d60*/  MOV R0, UR5 ;  /* 0x0000000500007c02 */ /* 0x000fce0008000f00 */
.L_x_243:
[----:B-1----:R1:W2:Y:S02]  /*8d70*/  SYNCS.PHASECHK.TRANS64.TRYWAIT P0, [R0+URZ], R3 ;  /* 0x00000003000075a7 */ /* 0x0022a400080011ff */
[----:B--2---:R-:W-:Y:S05]  /*8d80*/  @!P0 NANOSLEEP.SYNCS 0x989680 ;  /* 0x009896800000895d */ /* 0x004fea0003900000 */
[----:B------:R-:W2:Y:S02]  /*8d90*/  @!P0 SYNCS.PHASECHK.TRANS64 P0, [R0+URZ], R3 ;  /* 0x00000003000085a7 */ /* 0x000ea400080010ff */
[----:B--2---:R-:W-:Y:S05]  /*8da0*/  @!P0 BRA `(.L_x_243) ;  /* 0xfffffffc00f08947 */ /* 0x004fea000383ffff */
[----:B------:R-:W-:Y:S05]  /*8db0*/  BRA `(.L_x_244) ;  /* 0xffffffc000bc7947 */ /* 0x000fea000383ffff */
.L_x_103:
[----:B-1----:R-:W-:-:S07]  /*8dc0*/  MOV R0, UR7 ;  /* 0x0000000700007c02 */ /* 0x002fce0008000f00 */
.L_x_245:
[----:B-1----:R1:W2:Y:S02]  /*8dd0*/  SYNCS.PHASECHK.TRANS64.TRYWAIT P0, [R0+URZ], R2 ;  /* 0x00000002000075a7 */ /* 0x0022a400080011ff */
[----:B--2---:R-:W-:Y:S05]  /*8de0*/  @!P0 NANOSLEEP.SYNCS 0x989680 ;  /* 0x009896800000895d */ /* 0x004fea0003900000 */
[----:B------:R-:W2:Y:S02]  /*8df0*/  @!P0 SYNCS.PHASECHK.TRANS64 P0, [R0+URZ], R2 ;  /* 0x00000002000085a7 */ /* 0x000ea400080010ff */
[----:B--2---:R-:W-:Y:S05]  /*8e00*/  @!P0 BRA `(.L_x_245) ;  /* 0xfffffffc00f08947 */ /* 0x004fea000383ffff */
[----:B------:R-:W-:Y:S05]  /*8e10*/  BRA `(.L_x_246) ;  /* 0xffffffc000c87947 */ /* 0x000fea000383ffff */
.L_x_108:
[----:B--2---:R2:W3:Y:S02]  /*8e20*/  SYNCS.PHASECHK.TRANS64.TRYWAIT P0, [R0+URZ+0x2e0], R2 ;  /* 0x0002e002000075a7 */ /* 0x0044e400080011ff */
[----:B---3--:R-:W-:Y:S05]  /*8e30*/  @!P0 NANOSLEEP.SYNCS 0x989680 ;  /* 0x009896800000895d */ /* 0x008fea0003900000 */
[----:B------:R-:W3:Y:S02]  /*8e40*/  @!P0 SYNCS.PHASECHK.TRANS64 P0, [R0+URZ+0x2e0], R2 ;  /* 0x0002e002000085a7 */ /* 0x000ee400080010ff */
[----:B---3--:R-:W-:Y:S05]  /*8e50*/  @!P0 BRA `(.L_x_108) ;  /* 0xfffffffc00f08947 */ /* 0x008fea000383ffff */
[----:B------:R-:W-:Y:S05]  /*8e60*/  BRA `(.L_x_247) ;  /* 0xffffffc400c07947 */ /* 0x000fea000383ffff */
.L_x_111:
[----:B------:R-:W-:Y:S07]  /*8e70*/  MOV R0, UR7 ;  /* 0x0000000700007c02 */ /* 0x000fee0008000f00 */
.L_x_248:
[----:B--2---:R2:W3:Y:S02]  /*8e80*/  SYNCS.PHASECHK.TRANS64.TRYWAIT P0, [R0+URZ+0x2d8], R2 ;  /* 0x0002d802000075a7 */ /* 0x0044e400080011ff */
[----:B---3--:R-:W-:Y:S05]  /*8e90*/  @!P0 NANOSLEEP.SYNCS 0x989680 ;  /* 0x009896800000895d */ /* 0x008fea0003900000 */
[----:B------:R-:W3:Y:S02]  /*8ea0*/  @!P0 SYNCS.PHASECHK.TRANS64 P0, [R0+URZ+0x2d8], R2 ;  /* 0x0002d802000085a7 */ /* 0x000ee400080010ff */
[----:B---3--:R-:W-:Y:S05]  /*8eb0*/  @!P0 BRA `(.L_x_248) ;  /* 0xfffffffc00f08947 */ /* 0x008fea000383ffff */
[----:B------:R-:W-:Y:S05]  /*8ec0*/  BRA `(.L_x_110) ;  /* 0xffffffc800a87947 */ /* 0x000fea000383ffff */
.L_x_114:
[----:B------:R-:W-:Y:S07]  /*8ed0*/  MOV R0, UR13 ;  /* 0x0000000d00007c02 */ /* 0x000fee0008000f00 */
.L_x_249:
[----:B-1----:R1:W2:Y:S02]  /*8ee0*/  SYNCS.PHASECHK.TRANS64.TRYWAIT P2, [R0+URZ+0x2c0], R29 ;  /* 0x0002c01d000075a7 */ /* 0x0022a400080411ff */
[----:B--2---:R-:W-:Y:S05]  /*8ef0*/  @!P2 NANOSLEEP.SYNCS 0x989680 ;  /* 0x009896800000a95d */ /* 0x004fea0003900000 */
[----:B------:R-:W2:Y:S02]  /*8f00*/  @!P2 SYNCS.PHASECHK.TRANS64 P2, [R0+URZ+0x2c0], R29 ;  /* 0x0002c01d0000a5a7 */ /* 0x000ea400080410ff */
[----:B--2---:R-:W-:Y:S05]  /*8f10*/  @!P2 BRA `(.L_x_249) ;  /* 0xfffffffc00f0a947 */ /* 0x004fea000383ffff */
[----:B------:R-:W-:Y:S05]  /*8f20*/  BRA `(.L_x_250) ;  /* 0xffffffcc00447947 */ /* 0x000fea000383ffff */
.L_x_116:
[----:B------:R-:W-:-:S07]  /*8f30*/  MOV R0, UR4 ;  /* 0x0000000400007c02 */ /* 0x000fce0008000f00 */
.L_x_251:
[----:B-1----:R1:W3:Y:S02]  /*8f40*/  SYNCS.PHASECHK.TRANS64.TRYWAIT P0, [R0+URZ], R2 ;  /* 0x00000002000075a7 */ /* 0x0022e400080011ff */
[----:B---3--:R-:W-:Y:S05]  /*8f50*/  @!P0 NANOSLEEP.SYNCS 0x989680 ;  /* 0x009896800000895d */ /* 0x008fea0003900000 */
[----:B------:R-:W3:Y:S02]  /*8f60*/  @!P0 SYNCS.PHASECHK.TRANS64 P0, [R0+URZ], R2 ;  /* 0x00000002000085a7 */ /* 0x000ee400080010ff */
[----:B---3--:R-:W-:Y:S05]  /*8f70*/  @!P0 BRA `(.L_x_251) ;  /* 0xfffffffc00f08947 */ /* 0x008fea000383ffff */
[----:B------:R-:W-:Y:S05]  /*8f80*/  BRA `(.L_x_252) ;  /* 0xffffffcc00e07947 */ /* 0x000fea000383ffff */
.L_x_118:
[----:B--2---:R2:W4:Y:S02]  /*8f90*/  SYNCS.PHASECHK.TRANS64.TRYWAIT P0, [R0+URZ+0x2e0], R2 ;  /* 0x0002e002000075a7 */ /* 0x00452400080011ff */
[----:B----4-:R-:W-:Y:S05]  /*8fa0*/  @!P0 NANOSLEEP.SYNCS 0x989680 ;  /* 0x009896800000895d */ /* 0x010fea0003900000 */
[----:B------:R-:W4:Y:S02]  /*8fb0*/  @!P0 SYNCS.PHASECHK.TRANS64 P0, [R0+URZ+0x2e0], R2 ;  /* 0x0002e002000085a7 */ /* 0x000f2400080010ff */
[----:B----4-:R-:W-:Y:S05]  /*8fc0*/  @!P0 BRA `(.L_x_118) ;  /* 0xfffffffc00f08947 */ /* 0x010fea000383ffff */
[----:B------:R-:W-:Y:S05]  /*8fd0*/  BRA `(.L_x_253) ;  /* 0xffffffd000d07947 */ /* 0x000fea000383ffff */
.L_x_128:
[----:B-1----:R1:W2:Y:S02]  /*8fe0*/  SYNCS.PHASECHK.TRANS64.TRYWAIT P1, [R3+URZ+0x2b0], R4 ;  /* 0x0002b004030075a7 */ /* 0x0022a400080211ff */
[----:B--2---:R-:W-:Y:S05]  /*8ff0*/  @!P1 NANOSLEEP.SYNCS 0x989680 ;  /* 0x009896800000995d */ /* 0x004fea0003900000 */
[----:B------:R-:W2:Y:S02]  /*9000*/  @!P1 SYNCS.PHASECHK.TRANS64 P1, [R3+URZ+0x2b0], R4 ;  /* 0x0002b004030095a7 */ /* 0x000ea400080210ff */
[----:B--2---:R-:W-:Y:S05]  /*9010*/  @!P1 BRA `(.L_x_128) ;  /* 0xfffffffc00f09947 */ /* 0x004fea000383ffff */
[----:B------:R-:W-:Y:S05]  /*9020*/  BRA `(.L_x_127) ;  /* 0xffffffdc00b07947 */ /* 0x000fea000383ffff */
.L_x_130:
[----:B-1----:R1:W4:Y:S02]  /*9030*/  SYNCS.PHASECHK.TRANS64.TRYWAIT P1, [R69+URZ+0x300], R5 ;  /* 0x00030005450075a7 */ /* 0x00232400080211ff */
[----:B----4-:R-:W-:Y:S05]  /*9040*/  @!P1 NANOSLEEP.SYNCS 0x989680 ;  /* 0x009896800000995d */ /* 0x010fea0003900000 */
[----:B------:R-:W4:Y:S02]  /*9050*/  @!P1 SYNCS.PHASECHK.TRANS64 P1, [R69+URZ+0x300], R5 ;  /* 0x00030005450095a7 */ /* 0x000f2400080210ff */
[----:B----4-:R-:W-:Y:S05]  /*9060*/  @!P1 BRA `(.L_x_130) ;  /* 0xfffffffc00f09947 */ /* 0x010fea000383ffff */
[----:B------:R-:W-:Y:S05]  /*9070*/  BRA `(.L_x_129) ;  /* 0xffffffdc00e47947 */ /* 0x000fea000383ffff */
        .weak           $__internal_0_$__cuda_sm10x_tcgen05_guardrail_trap_col_being_dealloced_not_returned_by_alloc
        .type           $__internal_0_$__cuda_sm10x_tcgen05_guardrail_trap_col_being_dealloced_not_returned_by_alloc,@function
        .size           $__internal_0_$__cuda_sm10x_tcgen05_guardrail_trap_col_being_dealloced_not_returned_by_alloc,($__internal_1_$__cuda_sm10x_tcgen05_guardrail_trap_phase_invalid_during_alloc - $__internal_0_$__cuda_sm10x_tcgen05_guardrail_trap_col_being_dealloced_not_returned_by_alloc)
$__internal_0_$__cuda_sm10x_tcgen05_guardrail_trap_col_being_dealloced_not_returned_by_alloc:
[----:B------:R-:W-:Y:S05]  /*9080*/  BPT.TRAP 0x1 ;  /* 0x000000040000795c */ /* 0x000fea0000300000 */
[----:B------:R-:W-:-:S04]  /*9090*/  HFMA2 R3, -RZ, RZ, 0, 0 ;  /* 0x00000000ff037431 */ /* 0x000fc800000001ff */
[----:B------:R-:W-:Y:S05]  /*90a0*/  RET.REL.NODEC R2 `(_ZN7cutlass13device_kernelINS_4gemm6kernel13GemmUniversalIN4cute5tupleIJiiiiEEENS1_10collective13CollectiveMmaINS1_35MainloopSm100TmaUmmaWarpSpecializedILi43ELi2ELi4ENS5_IJNS4_1CILi1EEESB_SB_EEEEENS5_IJNSA_ILi64EEENSA_ILi16EEESE_EEEaNS5_IJSB_llEEEaSH_NS4_8TiledMMAINS4_8MMA_AtomIJNS4_15SM100_MMA_S8_SSIaaiLi64ELi16ELNS4_4UMMA5MajorE1ELSM_1ELNSL_8SaturateE0EEEEEENS4_6LayoutISC_NS5_IJNSA_ILi0EEESR_SR_EEEEENS5_IJNS4_10UnderscoreESU_SU_EEEEENS4_13SM90_TMA_LOADENS4_14ComposedLayoutINS4_7SwizzleILi2ELi4ELi3EEENS4_18smem_ptr_flag_bitsILi8EEENSQ_INS5_IJSE_NSA_ILi8EEEEEENS5_IJSB_SE_EEEEEEEvNS4_8identityESX_NSY_INSZ_ILi0ELi4ELi3EEES12_NSQ_INS5_IJSF_S13_EEENS5_IJSB_SF_EEEEEEEvS18_EENS_8epilogue10collective18CollectiveEpilogueINS1F_23Sm100TmaWarpSpecializedILi2ELi1ELi8ELb1ELb0EEEJSG_NS5_IJNSQ_ISE_SB_EENSQ_ISF_SB_EEEEEfNS5_IJlSB_lEEEfS1N_NS1F_6fusion15FusionCallbacksIS1J_NS1O_17LinearCombinationIfifiLNS_15FloatRoundStyleE2EEESG_S1M_JEEENS4_5SM1004TMEM4LOAD26SM100_TMEM_LOAD_16dp128b4xESX_NSY_IS10_NS11_ILi32EEENSQ_INS5_IJS13_SF_EEENS5_IJSF_SB_EEEEEEENS4_17SM75_U32x4_LDSM_NENS4_14SM90_TMA_STOREES22_NS4_17SM90_U32x4_STSM_NENS4_39AutoVectorizingCopyWithAssumedAlignmentILi128EEEEEEvvEEEEvNT_6ParamsE) ;  /* 0xffffff6c02d47950 */ /* 0x000fea0003c3ffff */
        .weak           $__internal_1_$__cuda_sm10x_tcgen05_guardrail_trap_phase_invalid_during_alloc
        .type           $__internal_1_$__cuda_sm10x_tcgen05_guardrail_trap_phase_invalid_during_alloc,@function
        .size           $__internal_1_$__cuda_sm10x_tcgen05_guardrail_trap_phase_invalid_during_alloc,($__internal_2_$__cuda_sm10x_tcgen05_guardrail_trap_unallocated_columns_being_dealloced - $__internal_1_$__cuda_sm10x_tcgen05_guardrail_trap_phase_invalid_during_alloc)
$__internal_1_$__cuda_sm10x_tcgen05_guardrail_trap_phase_invalid_during_alloc:
[----:B------:R-:W-:Y:S05]  /*90b0*/  BPT.TRAP 0x1 ;  /* 0x000000040000795c */ /* 0x000fea0000300000 */
[----:B------:R-:W-:-:S04]  /*90c0*/  MOV R3, 0x0 ;  /* 0x0000000000037802 */ /* 0x000fc80000000f00 */
[----:B------:R-:W-:Y:S05]  /*90d0*/  RET.REL.NODEC R2 `(_ZN7cutlass13device_kernelINS_4gemm6kernel13GemmUniversalIN4cute5tupleIJiiiiEEENS1_10collective13CollectiveMmaINS1_35MainloopSm100TmaUmmaWarpSpecializedILi43ELi2ELi4ENS5_IJNS4_1CILi1EEESB_SB_EEEEENS5_IJNSA_ILi64EEENSA_ILi16EEESE_EEEaNS5_IJSB_llEEEaSH_NS4_8TiledMMAINS4_8MMA_AtomIJNS4_15SM100_MMA_S8_SSIaaiLi64ELi16ELNS4_4UMMA5MajorE1ELSM_1ELNSL_8SaturateE0EEEEEENS4_6LayoutISC_NS5_IJNSA_ILi0EEESR_SR_EEEEENS5_IJNS4_10UnderscoreESU_SU_EEEEENS4_13SM90_TMA_LOADENS4_14ComposedLayoutINS4_7SwizzleILi2ELi4ELi3EEENS4_18smem_ptr_flag_bitsILi8EEENSQ_INS5_IJSE_NSA_ILi8EEEEEENS5_IJSB_SE_EEEEEEEvNS4_8identityESX_NSY_INSZ_ILi0ELi4ELi3EEES12_NSQ_INS5_IJSF_S13_EEENS5_IJSB_SF_EEEEEEEvS18_EENS_8epilogue10collective18CollectiveEpilogueINS1F_23Sm100TmaWarpSpecializedILi2ELi1ELi8ELb1ELb0EEEJSG_NS5_IJNSQ_ISE_SB_EENSQ_ISF_SB_EEEEEfNS5_IJlSB_lEEEfS1N_NS1F_6fusion15FusionCallbacksIS1J_NS1O_17LinearCombinationIfifiLNS_15FloatRoundStyleE2EEESG_S1M_JEEENS4_5SM1004TMEM4LOAD26SM100_TMEM_LOAD_16dp128b4xESX_NSY_IS10_NS11_ILi32EEENSQ_INS5_IJS13_SF_EEENS5_IJSF_SB_EEEEEEENS4_17SM75_U32x4_LDSM_NENS4_14SM90_TMA_STOREES22_NS4_17SM90_U32x4_STSM_NENS4_39AutoVectorizingCopyWithAssumedAlignmentILi128EEEEEEvvEEEEvNT_6ParamsE) ;  /* 0xffffff6c02c87950 */ /* 0x000fea0003c3ffff */
        .weak           $__internal_2_$__cuda_sm10x_tcgen05_guardrail_trap_unallocated_columns_being_dealloced
        .type           $__internal_2_$__cuda_sm10x_tcgen05_guardrail_trap_unallocated_columns_being_dealloced,@function
        .size           $__internal_2_$__cuda_sm10x_tcgen05_guardrail_trap_unallocated_columns_being_dealloced,(.L_x_255 - $__internal_2_$__cuda_sm10x_tcgen05_guardrail_trap_unallocated_columns_being_dealloced)
$__internal_2_$__cuda_sm10x_tcgen05_guardrail_trap_unallocated_columns_being_dealloced:
[----:B------:R-:W-:Y:S05]  /*90e0*/  BPT.TRAP 0x1 ;  /* 0x000000040000795c */ /* 0x000fea0000300000 */
[----:B------:R-:W-:-:S04]  /*90f0*/  HFMA2 R3, -RZ, RZ, 0, 0 ;  /* 0x00000000ff037431 */ /* 0x000fc800000001ff */
[----:B------:R-:W-:Y:S05]  /*9100*/  RET.REL.NODEC R2 `(_ZN7cutlass13device_kernelINS_4gemm6kernel13GemmUniversalIN4cute5tupleIJiiiiEEENS1_10collective13CollectiveMmaINS1_35MainloopSm100TmaUmmaWarpSpecializedILi43ELi2ELi4ENS5_IJNS4_1CILi1EEESB_SB_EEEEENS5_IJNSA_ILi64EEENSA_ILi16EEESE_EEEaNS5_IJSB_llEEEaSH_NS4_8TiledMMAINS4_8MMA_AtomIJNS4_15SM100_MMA_S8_SSIaaiLi64ELi16ELNS4_4UMMA5MajorE1ELSM_1ELNSL_8SaturateE0EEEEEENS4_6LayoutISC_NS5_IJNSA_ILi0EEESR_SR_EEEEENS5_IJNS4_10UnderscoreESU_SU_EEEEENS4_13SM90_TMA_LOADENS4_14ComposedLayoutINS4_7SwizzleILi2ELi4ELi3EEENS4_18smem_ptr_flag_bitsILi8EEENSQ_INS5_IJSE_NSA_ILi8EEEEEENS5_IJSB_SE_EEEEEEEvNS4_8identityESX_NSY_INSZ_ILi0ELi4ELi3EEES12_NSQ_INS5_IJSF_S13_EEENS5_IJSB_SF_EEEEEEEvS18_EENS_8epilogue10collective18CollectiveEpilogueINS1F_23Sm100TmaWarpSpecializedILi2ELi1ELi8ELb1ELb0EEEJSG_NS5_IJNSQ_ISE_SB_EENSQ_ISF_SB_EEEEEfNS5_IJlSB_lEEEfS1N_NS1F_6fusion15FusionCallbacksIS1J_NS1O_17LinearCombinationIfifiLNS_15FloatRoundStyleE2EEESG_S1M_JEEENS4_5SM1004TMEM4LOAD26SM100_TMEM_LOAD_16dp128b4xESX_NSY_IS10_NS11_ILi32EEENSQ_INS5_IJS13_SF_EEENS5_IJSF_SB_EEEEEEENS4_17SM75_U32x4_LDSM_NENS4_14SM90_TMA_STOREES22_NS4_17SM90_U32x4_STSM_NENS4_39AutoVectorizingCopyWithAssumedAlignmentILi128EEEEEEvvEEEEvNT_6ParamsE) ;  /* 0xffffff6c02bc7950 */ /* 0x000fea0003c3ffff */
.L_x_254:
[----:B------:R-:W-:-:S00]  /*9110*/  BRA `(.L_x_254) ;  /* 0xfffffffc00fc7947 */ /* 0x000fc0000383ffff */
[----:B------:R-:W-:-:S00]  /*9120*/  NOP ;  /* 0x0000000000007918 */ /* 0x000fc00000000000 */
        /* <DEDUP_REMOVED lines=13> */
.L_x_255:


//--------------------- .nv.global.init           --------------------------
	.section	.nv.global.init,"aw",@progbits
.nv.global.init:
	.type		$str$27,@object
	.size		$str$27,($str$28 - $str$27)
$str$27:
        /*0000*/ 	.byte	0x28, 0x61, 0x64, 0x64, 0x72, 0x65, 0x73, 0x73, 0x20, 0x26, 0x20, 0x6d, 0x61, 0x73, 0x6b, 0x29
        /*0010*/ 	.byte	0x20, 0x3d, 0x3d, 0x20, 0x30, 0x00
	.type		$str$28,@object
	.size		$str$28,($str$26 - $str$28)
$str$28:
        /*0016*/ 	.byte	0x2f, 0x74, 0x6d, 0x70, 0x2f, 0x63, 0x75, 0x74, 0x6c, 0x61, 0x73, 0x73, 0x5f, 0x73, 0x77, 0x65
        /*0026*/ 	.byte	0x65, 0x70, 0x5f, 0x73, 0x72, 0x63, 0x2f, 0x69, 0x6e, 0x63, 0x6c, 0x75, 0x64, 0x65, 0x2f, 0x63
        /*0036*/ 	.byte	0x75, 0x74, 0x65, 0x2f, 0x70, 0x6f, 0x69, 0x6e, 0x74, 0x65, 0x72, 0x5f, 0x66, 0x6c, 0x61, 0x67
        /*0046*/ 	.byte	0x67, 0x65, 0x64, 0x2e, 0x68, 0x70, 0x70, 0x00
	.type		$str$26,@object
	.size		$str$26,($str$25 - $str$26)
$str$26:
        /*004e*/ 	.byte	0x2f, 0x74, 0x6d, 0x70, 0x2f, 0x63, 0x75, 0x74, 0x6c, 0x61, 0x73, 0x73, 0x5f, 0x73, 0x77, 0x65
        /*005e*/ 	.byte	0x65, 0x70, 0x5f, 0x73, 0x72, 0x63, 0x2f, 0x69, 0x6e, 0x63, 0x6c, 0x75, 0x64, 0x65, 0x2f, 0x63
        /*006e*/ 	.byte	0x75, 0x74, 0x65, 0x2f, 0x61, 0x74, 0x6f, 0x6d, 0x2f, 0x63, 0x6f, 0x70, 0x79, 0x5f, 0x74, 0x72
        /*007e*/ 	.byte	0x61, 0x69, 0x74, 0x73, 0x5f, 0x73, 0x6d, 0x31, 0x30, 0x30, 0x2e, 0x68, 0x70, 0x70, 0x00
	.type		$str$25,@object
	.size		$str$25,(__unnamed_1 - $str$25)
$str$25:
        /*008d*/ 	.byte	0x28, 0x28, 0x75, 0x69, 0x6e, 0x74, 0x33, 0x32, 0x5f, 0x74, 0x28, 0x74, 0x68, 0x72, 0x65, 0x61
        /*009d*/ 	.byte	0x64, 0x49, 0x64, 0x78, 0x2e, 0x78, 0x29, 0x20, 0x2f, 0x20, 0x33, 0x32, 0x29, 0x20, 0x25, 0x20
        /*00ad*/ 	.byte	0x34, 0x29, 0x20, 0x3d, 0x3d, 0x20, 0x28, 0x28, 0x28, 0x74, 0x6d, 0x65, 0x6d, 0x5f, 0x61, 0x64
        /*00bd*/ 	.byte	0x64, 0x72, 0x20, 0x3e, 0x3e, 0x20, 0x31, 0x36, 0x29, 0x20, 0x2f, 0x20, 0x33, 0x32, 0x29, 0x20
        /*00cd*/ 	.byte	0x25, 0x20, 0x34, 0x29, 0x00
	.type		__unnamed_1,@object
	.size		__unnamed_1,(__unnamed_2 - __unnamed_1)
__unnamed_1:
        /*00d2*/ 	.byte	0x61, 0x75, 0x74, 0x6f, 0x20, 0x63, 0x75, 0x74, 0x65, 0x3a, 0x3a, 0x61, 0x73, 0x5f, 0x70, 0x6f
        /* <DEDUP_REMOVED lines=23> */
        /*0252*/ 	.byte	0x3c, 0x31, 0x30, 0x32, 0x34, 0x3e, 0x3e, 0x3e, 0x3e, 0x5d, 0x00
	.type		__unnamed_2,@object
	.size		__unnamed_2,(.L_2 - __unnamed_2)
__unnamed_2:
        /* <DEDUP_REMOVED lines=44> */
.L_2:


//--------------------- .nv.shared._ZN7cutlass13device_kernelINS_4gemm6kernel13GemmUniversalIN4cute5tupleIJiiiiEEENS1_10collective13CollectiveMmaINS1_35MainloopSm100TmaUmmaWarpSpecializedILi43ELi2ELi4ENS5_IJNS4_1CILi1EEESB_SB_EEEEENS5_IJNSA_ILi64EEENSA_ILi16EEESE_EEEaNS5_IJSB_llEEEaSH_NS4_8TiledMMAINS4_8MMA_AtomIJNS4_15SM100_MMA_S8_SSIaaiLi64ELi16ELNS4_4UMMA5MajorE1ELSM_1ELNSL_8SaturateE0EEEEEENS4_6LayoutISC_NS5_IJNSA_ILi0EEESR_SR_EEEEENS5_IJNS4_10UnderscoreESU_SU_EEEEENS4_13SM90_TMA_LOADENS4_14ComposedLayoutINS4_7SwizzleILi2ELi4ELi3EEENS4_18smem_ptr_flag_bitsILi8EEENSQ_INS5_IJSE_NSA_ILi8EEEEEENS5_IJSB_SE_EEEEEEEvNS4_8identityESX_NSY_INSZ_ILi0ELi4ELi3EEES12_NSQ_INS5_IJSF_S13_EEENS5_IJSB_SF_EEEEEEEvS18_EENS_8epilogue10collective18CollectiveEpilogueINS1F_23Sm100TmaWarpSpecializedILi2ELi1ELi8ELb1ELb0EEEJSG_NS5_IJNSQ_ISE_SB_EENSQ_ISF_SB_EEEEEfNS5_IJlSB_lEEEfS1N_NS1F_6fusion15FusionCallbacksIS1J_NS1O_17LinearCombinationIfifiLNS_15FloatRoundStyleE2EEESG_S1M_JEEENS4_5SM1004TMEM4LOAD26SM100_TMEM_LOAD_16dp128b4xESX_NSY_IS10_NS11_ILi32EEENSQ_INS5_IJS13_SF_EEENS5_IJSF_SB_EEEEEEENS4_17SM75_U32x4_LDSM_NENS4_14SM90_TMA_STOREES22_NS4_17SM90_U32x4_STSM_NENS4_39AutoVectorizingCopyWithAssumedAlignmentILi128EEEEEEvvEEEEvNT_6ParamsE --------------------------
	.section	.nv.shared._ZN7cutlass13device_kernelINS_4gemm6kernel13GemmUniversalIN4cute5tupleIJiiiiEEENS1_10collective13CollectiveMmaINS1_35MainloopSm100TmaUmmaWarpSpecializedILi43ELi2ELi4ENS5_IJNS4_1CILi1EEESB_SB_EEEEENS5_IJNSA_ILi64EEENSA_ILi16EEESE_EEEaNS5_IJSB_llEEEaSH_NS4_8TiledMMAINS4_8MMA_AtomIJNS4_15SM100_MMA_S8_SSIaaiLi64ELi16ELNS4_4UMMA5MajorE1ELSM_1ELNSL_8SaturateE0EEEEEENS4_6LayoutISC_NS5_IJNSA_ILi0EEESR_SR_EEEEENS5_IJNS4_10UnderscoreESU_SU_EEEEENS4_13SM90_TMA_LOADENS4_14ComposedLayoutINS4_7SwizzleILi2ELi4ELi3EEENS4_18smem_ptr_flag_bitsILi8EEENSQ_INS5_IJSE_NSA_ILi8EEEEEENS5_IJSB_SE_EEEEEEEvNS4_8identityESX_NSY_INSZ_ILi0ELi4ELi3EEES12_NSQ_INS5_IJSF_S13_EEENS5_IJSB_SF_EEEEEEEvS18_EENS_8epilogue10collective18CollectiveEpilogueINS1F_23Sm100TmaWarpSpecializedILi2ELi1ELi8ELb1ELb0EEEJSG_NS5_IJNSQ_ISE_SB_EENSQ_ISF_SB_EEEEEfNS5_IJlSB_lEEEfS1N_NS1F_6fusion15FusionCallbacksIS1J_NS1O_17LinearCombinationIfifiLNS_15FloatRoundStyleE2EEESG_S1M_JEEENS4_5SM1004TMEM4LOAD26SM100_TMEM_LOAD_16dp128b4xESX_NSY_IS10_NS11_ILi32EEENSQ_INS5_IJS13_SF_EEENS5_IJSF_SB_EEEEEEENS4_17SM75_U32x4_LDSM_NENS4_14SM90_TMA_STOREES22_NS4_17SM90_U32x4_STSM_NENS4_39AutoVectorizingCopyWithAssumedAlignmentILi128EEEEEEvvEEEEvNT_6ParamsE,"aw",@nobits
	.sectionflags	@""
	.align	16
	.zero		1024


//--------------------- .nv.shared.reserved.0     --------------------------
	.section	.nv.shared.reserved.0,"aw",@nobits
	.weak		__nv_reservedSMEM_offset_0_alias
	.size		__nv_reservedSMEM_offset_0_alias, 0, 64
	.other		__nv_reservedSMEM_offset_0_alias,@"STO_CUDA_RESERVED_SHARED STV_DEFAULT"
__nv_reservedSMEM_offset_0_alias:
	.zero		0
.nv.shared.reserved.0:
	.zero		64
	.weak		__nv_reservedSMEM_tcgen05_partition
	.type		__nv_reservedSMEM_tcgen05_partition,@object
	.size		__nv_reservedSMEM_tcgen05_partition,(.L_0 - __nv_reservedSMEM_tcgen05_partition)
__nv_reservedSMEM_tcgen05_partition:
	.zero		32
.L_0:


//--------------------- .nv.global                --------------------------
	.section	.nv.global,"aw",@nobits
.nv.global:
	.type		_ZN39_INTERNAL_8bdfa58b_4_k_cu_88d3128f_28644cute1_E,@object
	.size		_ZN39_INTERNAL_8bdfa58b_4_k_cu_88d3128f_28644cute1_E,(_ZN39_INTERNAL_8bdfa58b_4_k_cu_88d3128f_28644cuda3std3__45__cpo6cbeginE - _ZN39_INTERNAL_8bdfa58b_4_k_cu_88d3128f_28644cute1_E)
_ZN39_INTERNAL_8bdfa58b_4_k_cu_88d3128f_28644cute1_E:
	.zero		1
	.type		_ZN39_INTERNAL_8bdfa58b_4_k_cu_88d3128f_28644cuda3std3__45__cpo6cbeginE,@object
	.size		_ZN39_INTERNAL_8bdfa58b_4_k_cu_88d3128f_28644cuda3std3__45__cpo6cbeginE,(_ZN39_INTERNAL_8bdfa58b_4_k_cu_88d3128f_28644cuda3std3__48in_placeE - _ZN39_INTERNAL_8bdfa58b_4_k_cu_88d3128f_28644cuda3std3__45__cpo6cbeginE)
_ZN39_INTERNAL_8bdfa58b_4_k_cu_88d3128f_28644cuda3std3__45__cpo6cbeginE:
	.zero		1
	.type		_ZN39_INTERNAL_8bdfa58b_4_k_cu_88d3128f_28644cuda3std3__48in_placeE,@object
	.size		_ZN39_INTERNAL_8bdfa58b_4_k_cu_88d3128f_28644cuda3std3__48in_placeE,(_ZN39_INTERNAL_8bdfa58b_4_k_cu_88d3128f_28644cuda3std6ranges3__45__cpo9iter_moveE - _ZN39_INTERNAL_8bdfa58b_4_k_cu_88d3128f_28644cuda3std3__48in_placeE)
_ZN39_INTERNAL_8bdfa58b_4_k_cu_88d3128f_28644cuda3std3__48in_placeE:
	.zero		1
	.type		_ZN39_INTERNAL_8bdfa58b_4_k_cu_88d3128f_28644cuda3std6ranges3__45__cpo9iter_moveE,@object
	.size		_ZN39_INTERNAL_8bdfa58b_4_k_cu_88d3128f_28644cuda3std6ranges3__45__cpo9iter_moveE,(_ZN39_INTERNAL_8bdfa58b_4_k_cu_88d3128f_28644cuda3std3__45__cpo5beginE - _ZN39_INTERNAL_8bdfa58b_4_k_cu_88d3128f_28644cuda3std6ranges3__45__cpo9iter_moveE)
_ZN39_INTERNAL_8bdfa58b_4_k_cu_88d3128f_28644cuda3std6ranges3__45__cpo9iter_moveE:
	.zero		1
	.type		_ZN39_INTERNAL_8bdfa58b_4_k_cu_88d3128f_28644cuda3std3__45__cpo5beginE,@object
	.size		_ZN39_INTERNAL_8bdfa58b_4_k_cu_88d3128f_28644cuda3std3__45__cpo5beginE,(_ZN39_INTERNAL_8bdfa58b_4_k_cu_88d3128f_28644cuda3std3__441_GLOBAL__N__8bdfa58b_4_k_cu_88d3128f_28646ignoreE - _ZN39_INTERNAL_8bdfa58b_4_k_cu_88d3128f_28644cuda3std3__45__cpo5beginE)
_ZN39_INTERNAL_8bdfa58b_4_k_cu_88d3128f_28644cuda3std3__45__cpo5beginE:
	.zero		1
	.type		_ZN39_INTERNAL_8bdfa58b_4_k_cu_88d3128f_28644cuda3std3__441_GLOBAL__N__8bdfa58b_4_k_cu_88d3128f_28646ignoreE,@object
	.size		_ZN39_INTERNAL_8bdfa58b_4_k_cu_88d3128f_28644cuda3std3__441_GLOBAL__N__8bdfa58b_4_k_cu_88d3128f_28646ignoreE,(_ZN39_INTERNAL_8bdfa58b_4_k_cu_88d3128f_28644cute7productE - _ZN39_INTERNAL_8bdfa58b_4_k_cu_88d3128f_28644cuda3std3__441_GLOBAL__N__8bdfa58b_4_k_cu_88d3128f_28646ignoreE)
_ZN39_INTERNAL_8bdfa58b_4_k_cu_88d3128f_28644cuda3std3__441_GLOBAL__N__8bdfa58b_4_k_cu_88d3128f_28646ignoreE:
	.zero		1
	.type		_ZN39_INTERNAL_8bdfa58b_4_k_cu_88d3128f_28644cute7productE,@object
	.size		_ZN39_INTERNAL_8bdfa58b_4_k_cu_88d3128f_28644cute7productE,(_ZN39_INTERNAL_8bdfa58b_4_k_cu_88d3128f_28644cuda3std3__45__cpo3endE - _ZN39_INTERNAL_8bdfa58b_4_k_cu_88d3128f_28644cute7productE)
_ZN39_INTERNAL_8bdfa58b_4_k_cu_88d3128f_28644cute7productE:
	.zero		1
	.type		_ZN39_INTERNAL_8bdfa58b_4_k_cu_88d3128f_28644cuda3std3__45__cpo3endE,@object
	.size		_ZN39_INTERNAL_8bdfa58b_4_k_cu_88d3128f_28644cuda3std3__45__cpo3endE,(_ZN39_INTERNAL_8bdfa58b_4_k_cu_88d3128f_28644cuda3std3__419piecewise_constructE - _ZN39_INTERNAL_8bdfa58b_4_k_cu_88d3128f_28644cuda3std3__45__cpo3endE)
_ZN39_INTERNAL_8bdfa58b_4_k_cu_88d3128f_28644cuda3std3__45__cpo3endE:
	.zero		1
	.type		_ZN39_INTERNAL_8bdfa58b_4_k_cu_88d3128f_28644cuda3std3__419piecewise_constructE,@object
	.size		_ZN39_INTERNAL_8bdfa58b_4_k_cu_88d3128f_28644cuda3std3__419piecewise_constructE,(_ZN39_INTERNAL_8bdfa58b_4_k_cu_88d3128f_28644cuda3std3__45__cpo4cendE - _ZN39_INTERNAL_8bdfa58b_4_k_cu_88d3128f_28644cuda3std3__419piecewise_constructE)
_ZN39_INTERNAL_8bdfa58b_4_k_cu_88d3128f_28644cuda3std3__419piecewise_constructE:
	.zero		1
	.type		_ZN39_INTERNAL_8bdfa58b_4_k_cu_88d3128f_28644cuda3std3__45__cpo4cendE,@object
	.size		_ZN39_INTERNAL_8bdfa58b_4_k_cu_88d3128f_28644cuda3std3__45__cpo4cendE,(_ZN39_INTERNAL_8bdfa58b_4_k_cu_88d3128f_28644cuda3std6ranges3__45__cpo4swapE - _ZN39_INTERNAL_8bdfa58b_4_k_cu_88d3128f_28644cuda3std3__45__cpo4cendE)
_ZN39_INTERNAL_8bdfa58b_4_k_cu_88d3128f_28644cuda3std3__45__cpo4cendE:
	.zero		1
	.type		_ZN39_INTERNAL_8bdfa58b_4_k_cu_88d3128f_28644cuda3std6ranges3__45__cpo4swapE,@object
	.size		_ZN39_INTERNAL_8bdfa58b_4_k_cu_88d3128f_28644cuda3std6ranges3__45__cpo4swapE,(.L_10 - _ZN39_INTERNAL_8bdfa58b_4_k_cu_88d3128f_28644cuda3std6ranges3__45__cpo4swapE)
_ZN39_INTERNAL_8bdfa58b_4_k_cu_88d3128f_28644cuda3std6ranges3__45__cpo4swapE:
	.zero		1
.L_10:


//--------------------- .nv.constant0._ZN7cutlass13device_kernelINS_4gemm6kernel13GemmUniversalIN4cute5tupleIJiiiiEEENS1_10collective13CollectiveMmaINS1_35MainloopSm100TmaUmmaWarpSpecializedILi43ELi2ELi4ENS5_IJNS4_1CILi1EEESB_SB_EEEEENS5_IJNSA_ILi64EEENSA_ILi16EEESE_EEEaNS5_IJSB_llEEEaSH_NS4_8TiledMMAINS4_8MMA_AtomIJNS4_15SM100_MMA_S8_SSIaaiLi64ELi16ELNS4_4UMMA5MajorE1ELSM_1ELNSL_8SaturateE0EEEEEENS4_6LayoutISC_NS5_IJNSA_ILi0EEESR_SR_EEEEENS5_IJNS4_10UnderscoreESU_SU_EEEEENS4_13SM90_TMA_LOADENS4_14ComposedLayoutINS4_7SwizzleILi2ELi4ELi3EEENS4_18smem_ptr_flag_bitsILi8EEENSQ_INS5_IJSE_NSA_ILi8EEEEEENS5_IJSB_SE_EEEEEEEvNS4_8identityESX_NSY_INSZ_ILi0ELi4ELi3EEES12_NSQ_INS5_IJSF_S13_EEENS5_IJSB_SF_EEEEEEEvS18_EENS_8epilogue10collective18CollectiveEpilogueINS1F_23Sm100TmaWarpSpecializedILi2ELi1ELi8ELb1ELb0EEEJSG_NS5_IJNSQ_ISE_SB_EENSQ_ISF_SB_EEEEEfNS5_IJlSB_lEEEfS1N_NS1F_6fusion15FusionCallbacksIS1J_NS1O_17LinearCombinationIfifiLNS_15FloatRoundStyleE2EEESG_S1M_JEEENS4_5SM1004TMEM4LOAD26SM100_TMEM_LOAD_16dp128b4xESX_NSY_IS10_NS11_ILi32EEENSQ_INS5_IJS13_SF_EEENS5_IJSF_SB_EEEEEEENS4_17SM75_U32x4_LDSM_NENS4_14SM90_TMA_STOREES22_NS4_17SM90_U32x4_STSM_NENS4_39AutoVectorizingCopyWithAssumedAlignmentILi128EEEEEEvvEEEEvNT_6ParamsE --------------------------
	.section	.nv.constant0._ZN7cutlass13device_kernelINS_4gemm6kernel13GemmUniversalIN4cute5tupleIJiiiiEEENS1_10collective13CollectiveMmaINS1_35MainloopSm100TmaUmmaWarpSpecializedILi43ELi2ELi4ENS5_IJNS4_1CILi1EEESB_SB_EEEEENS5_IJNSA_ILi64EEENSA_ILi16EEESE_EEEaNS5_IJSB_llEEEaSH_NS4_8TiledMMAINS4_8MMA_AtomIJNS4_15SM100_MMA_S8_SSIaaiLi64ELi16ELNS4_4UMMA5MajorE1ELSM_1ELNSL_8SaturateE0EEEEEENS4_6LayoutISC_NS5_IJNSA_ILi0EEESR_SR_EEEEENS5_IJNS4_10UnderscoreESU_SU_EEEEENS4_13SM90_TMA_LOADENS4_14ComposedLayoutINS4_7SwizzleILi2ELi4ELi3EEENS4_18smem_ptr_flag_bitsILi8EEENSQ_INS5_IJSE_NSA_ILi8EEEEEENS5_IJSB_SE_EEEEEEEvNS4_8identityESX_NSY_INSZ_ILi0ELi4ELi3EEES12_NSQ_INS5_IJSF_S13_EEENS5_IJSB_SF_EEEEEEEvS18_EENS_8epilogue10collective18CollectiveEpilogueINS1F_23Sm100TmaWarpSpecializedILi2ELi1ELi8ELb1ELb0EEEJSG_NS5_IJNSQ_ISE_SB_EENSQ_ISF_SB_EEEEEfNS5_IJlSB_lEEEfS1N_NS1F_6fusion15FusionCallbacksIS1J_NS1O_17LinearCombinationIfifiLNS_15FloatRoundStyleE2EEESG_S1M_JEEENS4_5SM1004TMEM4LOAD26SM100_TMEM_LOAD_16dp128b4xESX_NSY_IS10_NS11_ILi32EEENSQ_INS5_IJS13_SF_EEENS5_IJSF_SB_EEEEEEENS4_17SM75_U32x4_LDSM_NENS4_14SM90_TMA_STOREES22_NS4_17SM90_U32x4_STSM_NENS4_39AutoVectorizingCopyWithAssumedAlignmentILi128EEEEEEvvEEEEvNT_6ParamsE,"a",@progbits
	.sectionflags	@""
	.align	4
.nv.constant0._ZN7cutlass13device_kernelINS_4gemm6kernel13GemmUniversalIN4cute5tupleIJiiiiEEENS1_10collective13CollectiveMmaINS1_35MainloopSm100TmaUmmaWarpSpecializedILi43ELi2ELi4ENS5_IJNS4_1CILi1EEESB_SB_EEEEENS5_IJNSA_ILi64EEENSA_ILi16EEESE_EEEaNS5_IJSB_llEEEaSH_NS4_8TiledMMAINS4_8MMA_AtomIJNS4_15SM100_MMA_S8_SSIaaiLi64ELi16ELNS4_4UMMA5MajorE1ELSM_1ELNSL_8SaturateE0EEEEEENS4_6LayoutISC_NS5_IJNSA_ILi0EEESR_SR_EEEEENS5_IJNS4_10UnderscoreESU_SU_EEEEENS4_13SM90_TMA_LOADENS4_14ComposedLayoutINS4_7SwizzleILi2ELi4ELi3EEENS4_18smem_ptr_flag_bitsILi8EEENSQ_INS5_IJSE_NSA_ILi8EEEEEENS5_IJSB_SE_EEEEEEEvNS4_8identityESX_NSY_INSZ_ILi0ELi4ELi3EEES12_NSQ_INS5_IJSF_S13_EEENS5_IJSB_SF_EEEEEEEvS18_EENS_8epilogue10collective18CollectiveEpilogueINS1F_23Sm100TmaWarpSpecializedILi2ELi1ELi8ELb1ELb0EEEJSG_NS5_IJNSQ_ISE_SB_EENSQ_ISF_SB_EEEEEfNS5_IJlSB_lEEEfS1N_NS1F_6fusion15FusionCallbacksIS1J_NS1O_17LinearCombinationIfifiLNS_15FloatRoundStyleE2EEESG_S1M_JEEENS4_5SM1004TMEM4LOAD26SM100_TMEM_LOAD_16dp128b4xESX_NSY_IS10_NS11_ILi32EEENSQ_INS5_IJS13_SF_EEENS5_IJSF_SB_EEEEEEENS4_17SM75_U32x4_LDSM_NENS4_14SM90_TMA_STOREES22_NS4_17SM90_U32x4_STSM_NENS4_39AutoVectorizingCopyWithAssumedAlignmentILi128EEEEEEvvEEEEvNT_6ParamsE:
	.zero		2944


//--------------------- SYMBOLS --------------------------

	.type		.nv.reservedSmem.offset0,@object
	.size		.nv.reservedSmem.offset0,0x4
	.type		.nv.reservedSmem.cap,@object
	.size		.nv.reservedSmem.cap,0x4
	.type		__assertfail,@function
